//
// Generated by NVIDIA NVVM Compiler
//
// Compiler Build ID: CL-36424714
// Cuda compilation tools, release 13.0, V13.0.88
// Based on NVVM 20.0.0
//

.version 9.0
.target sm_100
.address_size 64

	// .globl	_Z14matrixMulOnGPUPfS_S_i
// _ZZ9matrixMulPfS_S_iE6tile_A has been demoted
// _ZZ9matrixMulPfS_S_iE6tile_B has been demoted
// _ZZ9matrixMulPfS_S_iiiE6tile_A has been demoted
// _ZZ9matrixMulPfS_S_iiiE6tile_B has been demoted

.visible .entry _Z14matrixMulOnGPUPfS_S_i(
	.param .u64 .ptr .align 1 _Z14matrixMulOnGPUPfS_S_i_param_0,
	.param .u64 .ptr .align 1 _Z14matrixMulOnGPUPfS_S_i_param_1,
	.param .u64 .ptr .align 1 _Z14matrixMulOnGPUPfS_S_i_param_2,
	.param .u32 _Z14matrixMulOnGPUPfS_S_i_param_3
)
{
	.reg .pred 	%p<11>;
	.reg .b32 	%r<91>;
	.reg .b32 	%f<68>;
	.reg .b64 	%rd<69>;

	ld.param.u64 	%rd4, [_Z14matrixMulOnGPUPfS_S_i_param_0];
	ld.param.u64 	%rd5, [_Z14matrixMulOnGPUPfS_S_i_param_1];
	ld.param.u64 	%rd3, [_Z14matrixMulOnGPUPfS_S_i_param_2];
	ld.param.u32 	%r44, [_Z14matrixMulOnGPUPfS_S_i_param_3];
	cvta.to.global.u64 	%rd1, %rd5;
	cvta.to.global.u64 	%rd2, %rd4;
	mov.u32 	%r1, %tid.x;
	mov.u32 	%r45, %ctaid.x;
	mov.u32 	%r46, %ntid.x;
	mul.lo.s32 	%r2, %r45, %r46;
	add.s32 	%r3, %r2, %r1;
	mov.u32 	%r47, %tid.y;
	mov.u32 	%r48, %ctaid.y;
	mov.u32 	%r49, %ntid.y;
	mad.lo.s32 	%r4, %r48, %r49, %r47;
	max.u32 	%r50, %r4, %r3;
	setp.ge.u32 	%p1, %r50, %r44;
	@%p1 bra 	$L__BB0_14;
	setp.lt.s32 	%p2, %r44, 1;
	mov.f32 	%f67, 0f00000000;
	@%p2 bra 	$L__BB0_13;
	mul.lo.s32 	%r5, %r44, %r4;
	and.b32  	%r6, %r44, 7;
	setp.lt.u32 	%p3, %r44, 8;
	mov.f32 	%f67, 0f00000000;
	mov.b32 	%r89, 0;
	@%p3 bra 	$L__BB0_5;
	and.b32  	%r89, %r44, 2147483640;
	neg.s32 	%r87, %r89;
	add.s32 	%r52, %r1, %r44;
	add.s32 	%r86, %r52, %r2;
	shl.b32 	%r10, %r44, 3;
	shl.b32 	%r53, %r44, 1;
	add.s32 	%r85, %r3, %r53;
	mad.lo.s32 	%r84, %r44, 3, %r3;
	shl.b32 	%r54, %r44, 2;
	add.s32 	%r83, %r3, %r54;
	mad.lo.s32 	%r82, %r44, 5, %r3;
	mad.lo.s32 	%r81, %r44, 6, %r3;
	mad.lo.s32 	%r80, %r44, 7, %r3;
	add.s32 	%r78, %r5, 3;
	mov.f32 	%f67, 0f00000000;
	mov.u32 	%r79, %r3;
$L__BB0_4:
	.pragma "nounroll";
	add.s32 	%r55, %r78, -3;
	mul.wide.u32 	%rd6, %r55, 4;
	add.s64 	%rd7, %rd2, %rd6;
	ld.global.f32 	%f17, [%rd7];
	mul.wide.u32 	%rd8, %r79, 4;
	add.s64 	%rd9, %rd1, %rd8;
	ld.global.f32 	%f18, [%rd9];
	fma.rn.f32 	%f19, %f17, %f18, %f67;
	add.s32 	%r56, %r78, -2;
	mul.wide.u32 	%rd10, %r56, 4;
	add.s64 	%rd11, %rd2, %rd10;
	ld.global.f32 	%f20, [%rd11];
	mul.wide.u32 	%rd12, %r86, 4;
	add.s64 	%rd13, %rd1, %rd12;
	ld.global.f32 	%f21, [%rd13];
	fma.rn.f32 	%f22, %f20, %f21, %f19;
	add.s32 	%r57, %r78, -1;
	mul.wide.u32 	%rd14, %r57, 4;
	add.s64 	%rd15, %rd2, %rd14;
	ld.global.f32 	%f23, [%rd15];
	mul.wide.u32 	%rd16, %r85, 4;
	add.s64 	%rd17, %rd1, %rd16;
	ld.global.f32 	%f24, [%rd17];
	fma.rn.f32 	%f25, %f23, %f24, %f22;
	add.s32 	%r58, %r78, 4;
	mul.wide.u32 	%rd18, %r78, 4;
	add.s64 	%rd19, %rd2, %rd18;
	ld.global.f32 	%f26, [%rd19];
	mul.wide.u32 	%rd20, %r84, 4;
	add.s64 	%rd21, %rd1, %rd20;
	ld.global.f32 	%f27, [%rd21];
	fma.rn.f32 	%f28, %f26, %f27, %f25;
	add.s32 	%r59, %r78, 1;
	mul.wide.u32 	%rd22, %r59, 4;
	add.s64 	%rd23, %rd2, %rd22;
	ld.global.f32 	%f29, [%rd23];
	mul.wide.u32 	%rd24, %r83, 4;
	add.s64 	%rd25, %rd1, %rd24;
	ld.global.f32 	%f30, [%rd25];
	fma.rn.f32 	%f31, %f29, %f30, %f28;
	add.s32 	%r60, %r78, 2;
	mul.wide.u32 	%rd26, %r60, 4;
	add.s64 	%rd27, %rd2, %rd26;
	ld.global.f32 	%f32, [%rd27];
	mul.wide.u32 	%rd28, %r82, 4;
	add.s64 	%rd29, %rd1, %rd28;
	ld.global.f32 	%f33, [%rd29];
	fma.rn.f32 	%f34, %f32, %f33, %f31;
	add.s32 	%r61, %r78, 3;
	mul.wide.u32 	%rd30, %r61, 4;
	add.s64 	%rd31, %rd2, %rd30;
	ld.global.f32 	%f35, [%rd31];
	mul.wide.u32 	%rd32, %r81, 4;
	add.s64 	%rd33, %rd1, %rd32;
	ld.global.f32 	%f36, [%rd33];
	fma.rn.f32 	%f37, %f35, %f36, %f34;
	mul.wide.u32 	%rd34, %r58, 4;
	add.s64 	%rd35, %rd2, %rd34;
	ld.global.f32 	%f38, [%rd35];
	mul.wide.u32 	%rd36, %r80, 4;
	add.s64 	%rd37, %rd1, %rd36;
	ld.global.f32 	%f39, [%rd37];
	fma.rn.f32 	%f67, %f38, %f39, %f37;
	add.s32 	%r87, %r87, 8;
	add.s32 	%r86, %r86, %r10;
	add.s32 	%r85, %r85, %r10;
	add.s32 	%r84, %r84, %r10;
	add.s32 	%r83, %r83, %r10;
	add.s32 	%r82, %r82, %r10;
	add.s32 	%r81, %r81, %r10;
	add.s32 	%r80, %r80, %r10;
	add.s32 	%r79, %r79, %r10;
	add.s32 	%r78, %r78, 8;
	setp.ne.s32 	%p4, %r87, 0;
	@%p4 bra 	$L__BB0_4;
$L__BB0_5:
	setp.eq.s32 	%p5, %r6, 0;
	@%p5 bra 	$L__BB0_13;
	and.b32  	%r39, %r44, 3;
	setp.lt.u32 	%p6, %r6, 4;
	@%p6 bra 	$L__BB0_8;
	add.s32 	%r62, %r89, %r5;
	mul.wide.u32 	%rd38, %r62, 4;
	add.s64 	%rd39, %rd2, %rd38;
	ld.global.f32 	%f41, [%rd39];
	mad.lo.s32 	%r63, %r89, %r44, %r3;
	mul.wide.u32 	%rd40, %r63, 4;
	add.s64 	%rd41, %rd1, %rd40;
	ld.global.f32 	%f42, [%rd41];
	fma.rn.f32 	%f43, %f41, %f42, %f67;
	add.s32 	%r64, %r62, 1;
	mul.wide.u32 	%rd42, %r64, 4;
	add.s64 	%rd43, %rd2, %rd42;
	ld.global.f32 	%f44, [%rd43];
	add.s32 	%r65, %r63, %r44;
	mul.wide.u32 	%rd44, %r65, 4;
	add.s64 	%rd45, %rd1, %rd44;
	ld.global.f32 	%f45, [%rd45];
	fma.rn.f32 	%f46, %f44, %f45, %f43;
	add.s32 	%r66, %r62, 2;
	mul.wide.u32 	%rd46, %r66, 4;
	add.s64 	%rd47, %rd2, %rd46;
	ld.global.f32 	%f47, [%rd47];
	add.s32 	%r67, %r65, %r44;
	mul.wide.u32 	%rd48, %r67, 4;
	add.s64 	%rd49, %rd1, %rd48;
	ld.global.f32 	%f48, [%rd49];
	fma.rn.f32 	%f49, %f47, %f48, %f46;
	add.s32 	%r68, %r62, 3;
	mul.wide.u32 	%rd50, %r68, 4;
	add.s64 	%rd51, %rd2, %rd50;
	ld.global.f32 	%f50, [%rd51];
	add.s32 	%r69, %r67, %r44;
	mul.wide.u32 	%rd52, %r69, 4;
	add.s64 	%rd53, %rd1, %rd52;
	ld.global.f32 	%f51, [%rd53];
	fma.rn.f32 	%f67, %f50, %f51, %f49;
	add.s32 	%r89, %r89, 4;
$L__BB0_8:
	setp.eq.s32 	%p7, %r39, 0;
	@%p7 bra 	$L__BB0_13;
	setp.eq.s32 	%p8, %r39, 1;
	@%p8 bra 	$L__BB0_11;
	add.s32 	%r70, %r89, %r5;
	mul.wide.u32 	%rd54, %r70, 4;
	add.s64 	%rd55, %rd2, %rd54;
	ld.global.f32 	%f53, [%rd55];
	mad.lo.s32 	%r71, %r89, %r44, %r3;
	mul.wide.u32 	%rd56, %r71, 4;
	add.s64 	%rd57, %rd1, %rd56;
	ld.global.f32 	%f54, [%rd57];
	fma.rn.f32 	%f55, %f53, %f54, %f67;
	add.s32 	%r72, %r70, 1;
	mul.wide.u32 	%rd58, %r72, 4;
	add.s64 	%rd59, %rd2, %rd58;
	ld.global.f32 	%f56, [%rd59];
	add.s32 	%r73, %r71, %r44;
	mul.wide.u32 	%rd60, %r73, 4;
	add.s64 	%rd61, %rd1, %rd60;
	ld.global.f32 	%f57, [%rd61];
	fma.rn.f32 	%f67, %f56, %f57, %f55;
	add.s32 	%r89, %r89, 2;
$L__BB0_11:
	and.b32  	%r74, %r44, 1;
	setp.eq.b32 	%p9, %r74, 1;
	not.pred 	%p10, %p9;
	@%p10 bra 	$L__BB0_13;
	add.s32 	%r75, %r89, %r5;
	mul.wide.u32 	%rd62, %r75, 4;
	add.s64 	%rd63, %rd2, %rd62;
	ld.global.f32 	%f58, [%rd63];
	mad.lo.s32 	%r76, %r89, %r44, %r3;
	mul.wide.u32 	%rd64, %r76, 4;
	add.s64 	%rd65, %rd1, %rd64;
	ld.global.f32 	%f59, [%rd65];
	fma.rn.f32 	%f67, %f58, %f59, %f67;
$L__BB0_13:
	mad.lo.s32 	%r77, %r44, %r4, %r3;
	cvta.to.global.u64 	%rd66, %rd3;
	mul.wide.u32 	%rd67, %r77, 4;
	add.s64 	%rd68, %rd66, %rd67;
	st.global.f32 	[%rd68], %f67;
$L__BB0_14:
	ret;

}
	// .globl	_Z14matrixMulOnGPUPfS_S_iii
.visible .entry _Z14matrixMulOnGPUPfS_S_iii(
	.param .u64 .ptr .align 1 _Z14matrixMulOnGPUPfS_S_iii_param_0,
	.param .u64 .ptr .align 1 _Z14matrixMulOnGPUPfS_S_iii_param_1,
	.param .u64 .ptr .align 1 _Z14matrixMulOnGPUPfS_S_iii_param_2,
	.param .u32 _Z14matrixMulOnGPUPfS_S_iii_param_3,
	.param .u32 _Z14matrixMulOnGPUPfS_S_iii_param_4,
	.param .u32 _Z14matrixMulOnGPUPfS_S_iii_param_5
)
{
	.reg .pred 	%p<13>;
	.reg .b32 	%r<92>;
	.reg .b32 	%f<68>;
	.reg .b64 	%rd<69>;

	ld.param.u64 	%rd4, [_Z14matrixMulOnGPUPfS_S_iii_param_0];
	ld.param.u64 	%rd5, [_Z14matrixMulOnGPUPfS_S_iii_param_1];
	ld.param.u64 	%rd3, [_Z14matrixMulOnGPUPfS_S_iii_param_2];
	ld.param.u32 	%r46, [_Z14matrixMulOnGPUPfS_S_iii_param_3];
	ld.param.u32 	%r44, [_Z14matrixMulOnGPUPfS_S_iii_param_4];
	ld.param.u32 	%r45, [_Z14matrixMulOnGPUPfS_S_iii_param_5];
	cvta.to.global.u64 	%rd1, %rd5;
	cvta.to.global.u64 	%rd2, %rd4;
	mov.u32 	%r1, %tid.x;
	mov.u32 	%r47, %ctaid.x;
	mov.u32 	%r48, %ntid.x;
	mul.lo.s32 	%r2, %r47, %r48;
	add.s32 	%r3, %r2, %r1;
	mov.u32 	%r49, %tid.y;
	mov.u32 	%r50, %ctaid.y;
	mov.u32 	%r51, %ntid.y;
	mad.lo.s32 	%r4, %r50, %r51, %r49;
	setp.ge.u32 	%p1, %r4, %r46;
	setp.ge.u32 	%p2, %r3, %r44;
	or.pred  	%p3, %p1, %p2;
	@%p3 bra 	$L__BB1_14;
	setp.lt.s32 	%p4, %r45, 1;
	mov.f32 	%f67, 0f00000000;
	@%p4 bra 	$L__BB1_13;
	mul.lo.s32 	%r5, %r45, %r4;
	and.b32  	%r6, %r45, 7;
	setp.lt.u32 	%p5, %r45, 8;
	mov.f32 	%f67, 0f00000000;
	mov.b32 	%r90, 0;
	@%p5 bra 	$L__BB1_5;
	and.b32  	%r90, %r45, 2147483640;
	neg.s32 	%r88, %r90;
	add.s32 	%r53, %r1, %r44;
	add.s32 	%r87, %r53, %r2;
	shl.b32 	%r10, %r44, 3;
	shl.b32 	%r54, %r44, 1;
	add.s32 	%r86, %r3, %r54;
	mad.lo.s32 	%r85, %r44, 3, %r3;
	shl.b32 	%r55, %r44, 2;
	add.s32 	%r84, %r3, %r55;
	mad.lo.s32 	%r83, %r44, 5, %r3;
	mad.lo.s32 	%r82, %r44, 6, %r3;
	mad.lo.s32 	%r81, %r44, 7, %r3;
	add.s32 	%r79, %r5, 3;
	mov.f32 	%f67, 0f00000000;
	mov.u32 	%r80, %r3;
$L__BB1_4:
	.pragma "nounroll";
	add.s32 	%r56, %r79, -3;
	mul.wide.u32 	%rd6, %r56, 4;
	add.s64 	%rd7, %rd2, %rd6;
	ld.global.f32 	%f17, [%rd7];
	mul.wide.u32 	%rd8, %r80, 4;
	add.s64 	%rd9, %rd1, %rd8;
	ld.global.f32 	%f18, [%rd9];
	fma.rn.f32 	%f19, %f17, %f18, %f67;
	add.s32 	%r57, %r79, -2;
	mul.wide.u32 	%rd10, %r57, 4;
	add.s64 	%rd11, %rd2, %rd10;
	ld.global.f32 	%f20, [%rd11];
	mul.wide.u32 	%rd12, %r87, 4;
	add.s64 	%rd13, %rd1, %rd12;
	ld.global.f32 	%f21, [%rd13];
	fma.rn.f32 	%f22, %f20, %f21, %f19;
	add.s32 	%r58, %r79, -1;
	mul.wide.u32 	%rd14, %r58, 4;
	add.s64 	%rd15, %rd2, %rd14;
	ld.global.f32 	%f23, [%rd15];
	mul.wide.u32 	%rd16, %r86, 4;
	add.s64 	%rd17, %rd1, %rd16;
	ld.global.f32 	%f24, [%rd17];
	fma.rn.f32 	%f25, %f23, %f24, %f22;
	add.s32 	%r59, %r79, 4;
	mul.wide.u32 	%rd18, %r79, 4;
	add.s64 	%rd19, %rd2, %rd18;
	ld.global.f32 	%f26, [%rd19];
	mul.wide.u32 	%rd20, %r85, 4;
	add.s64 	%rd21, %rd1, %rd20;
	ld.global.f32 	%f27, [%rd21];
	fma.rn.f32 	%f28, %f26, %f27, %f25;
	add.s32 	%r60, %r79, 1;
	mul.wide.u32 	%rd22, %r60, 4;
	add.s64 	%rd23, %rd2, %rd22;
	ld.global.f32 	%f29, [%rd23];
	mul.wide.u32 	%rd24, %r84, 4;
	add.s64 	%rd25, %rd1, %rd24;
	ld.global.f32 	%f30, [%rd25];
	fma.rn.f32 	%f31, %f29, %f30, %f28;
	add.s32 	%r61, %r79, 2;
	mul.wide.u32 	%rd26, %r61, 4;
	add.s64 	%rd27, %rd2, %rd26;
	ld.global.f32 	%f32, [%rd27];
	mul.wide.u32 	%rd28, %r83, 4;
	add.s64 	%rd29, %rd1, %rd28;
	ld.global.f32 	%f33, [%rd29];
	fma.rn.f32 	%f34, %f32, %f33, %f31;
	add.s32 	%r62, %r79, 3;
	mul.wide.u32 	%rd30, %r62, 4;
	add.s64 	%rd31, %rd2, %rd30;
	ld.global.f32 	%f35, [%rd31];
	mul.wide.u32 	%rd32, %r82, 4;
	add.s64 	%rd33, %rd1, %rd32;
	ld.global.f32 	%f36, [%rd33];
	fma.rn.f32 	%f37, %f35, %f36, %f34;
	mul.wide.u32 	%rd34, %r59, 4;
	add.s64 	%rd35, %rd2, %rd34;
	ld.global.f32 	%f38, [%rd35];
	mul.wide.u32 	%rd36, %r81, 4;
	add.s64 	%rd37, %rd1, %rd36;
	ld.global.f32 	%f39, [%rd37];
	fma.rn.f32 	%f67, %f38, %f39, %f37;
	add.s32 	%r88, %r88, 8;
	add.s32 	%r87, %r87, %r10;
	add.s32 	%r86, %r86, %r10;
	add.s32 	%r85, %r85, %r10;
	add.s32 	%r84, %r84, %r10;
	add.s32 	%r83, %r83, %r10;
	add.s32 	%r82, %r82, %r10;
	add.s32 	%r81, %r81, %r10;
	add.s32 	%r80, %r80, %r10;
	add.s32 	%r79, %r79, 8;
	setp.ne.s32 	%p6, %r88, 0;
	@%p6 bra 	$L__BB1_4;
$L__BB1_5:
	setp.eq.s32 	%p7, %r6, 0;
	@%p7 bra 	$L__BB1_13;
	and.b32  	%r39, %r45, 3;
	setp.lt.u32 	%p8, %r6, 4;
	@%p8 bra 	$L__BB1_8;
	add.s32 	%r63, %r90, %r5;
	mul.wide.u32 	%rd38, %r63, 4;
	add.s64 	%rd39, %rd2, %rd38;
	ld.global.f32 	%f41, [%rd39];
	mad.lo.s32 	%r64, %r90, %r44, %r3;
	mul.wide.u32 	%rd40, %r64, 4;
	add.s64 	%rd41, %rd1, %rd40;
	ld.global.f32 	%f42, [%rd41];
	fma.rn.f32 	%f43, %f41, %f42, %f67;
	add.s32 	%r65, %r63, 1;
	mul.wide.u32 	%rd42, %r65, 4;
	add.s64 	%rd43, %rd2, %rd42;
	ld.global.f32 	%f44, [%rd43];
	add.s32 	%r66, %r64, %r44;
	mul.wide.u32 	%rd44, %r66, 4;
	add.s64 	%rd45, %rd1, %rd44;
	ld.global.f32 	%f45, [%rd45];
	fma.rn.f32 	%f46, %f44, %f45, %f43;
	add.s32 	%r67, %r63, 2;
	mul.wide.u32 	%rd46, %r67, 4;
	add.s64 	%rd47, %rd2, %rd46;
	ld.global.f32 	%f47, [%rd47];
	add.s32 	%r68, %r66, %r44;
	mul.wide.u32 	%rd48, %r68, 4;
	add.s64 	%rd49, %rd1, %rd48;
	ld.global.f32 	%f48, [%rd49];
	fma.rn.f32 	%f49, %f47, %f48, %f46;
	add.s32 	%r69, %r63, 3;
	mul.wide.u32 	%rd50, %r69, 4;
	add.s64 	%rd51, %rd2, %rd50;
	ld.global.f32 	%f50, [%rd51];
	add.s32 	%r70, %r68, %r44;
	mul.wide.u32 	%rd52, %r70, 4;
	add.s64 	%rd53, %rd1, %rd52;
	ld.global.f32 	%f51, [%rd53];
	fma.rn.f32 	%f67, %f50, %f51, %f49;
	add.s32 	%r90, %r90, 4;
$L__BB1_8:
	setp.eq.s32 	%p9, %r39, 0;
	@%p9 bra 	$L__BB1_13;
	setp.eq.s32 	%p10, %r39, 1;
	@%p10 bra 	$L__BB1_11;
	add.s32 	%r71, %r90, %r5;
	mul.wide.u32 	%rd54, %r71, 4;
	add.s64 	%rd55, %rd2, %rd54;
	ld.global.f32 	%f53, [%rd55];
	mad.lo.s32 	%r72, %r90, %r44, %r3;
	mul.wide.u32 	%rd56, %r72, 4;
	add.s64 	%rd57, %rd1, %rd56;
	ld.global.f32 	%f54, [%rd57];
	fma.rn.f32 	%f55, %f53, %f54, %f67;
	add.s32 	%r73, %r71, 1;
	mul.wide.u32 	%rd58, %r73, 4;
	add.s64 	%rd59, %rd2, %rd58;
	ld.global.f32 	%f56, [%rd59];
	add.s32 	%r74, %r72, %r44;
	mul.wide.u32 	%rd60, %r74, 4;
	add.s64 	%rd61, %rd1, %rd60;
	ld.global.f32 	%f57, [%rd61];
	fma.rn.f32 	%f67, %f56, %f57, %f55;
	add.s32 	%r90, %r90, 2;
$L__BB1_11:
	and.b32  	%r75, %r45, 1;
	setp.eq.b32 	%p11, %r75, 1;
	not.pred 	%p12, %p11;
	@%p12 bra 	$L__BB1_13;
	add.s32 	%r76, %r90, %r5;
	mul.wide.u32 	%rd62, %r76, 4;
	add.s64 	%rd63, %rd2, %rd62;
	ld.global.f32 	%f58, [%rd63];
	mad.lo.s32 	%r77, %r90, %r44, %r3;
	mul.wide.u32 	%rd64, %r77, 4;
	add.s64 	%rd65, %rd1, %rd64;
	ld.global.f32 	%f59, [%rd65];
	fma.rn.f32 	%f67, %f58, %f59, %f67;
$L__BB1_13:
	mad.lo.s32 	%r78, %r44, %r4, %r3;
	cvta.to.global.u64 	%rd66, %rd3;
	mul.wide.u32 	%rd67, %r78, 4;
	add.s64 	%rd68, %rd66, %rd67;
	st.global.f32 	[%rd68], %f67;
$L__BB1_14:
	ret;

}
	// .globl	_Z9matrixMulPfS_S_i
.visible .entry _Z9matrixMulPfS_S_i(
	.param .u64 .ptr .align 1 _Z9matrixMulPfS_S_i_param_0,
	.param .u64 .ptr .align 1 _Z9matrixMulPfS_S_i_param_1,
	.param .u64 .ptr .align 1 _Z9matrixMulPfS_S_i_param_2,
	.param .u32 _Z9matrixMulPfS_S_i_param_3
)
{
	.reg .pred 	%p<3>;
	.reg .b32 	%r<37>;
	.reg .b32 	%f<105>;
	.reg .b64 	%rd<13>;
	// demoted variable
	.shared .align 4 .b8 _ZZ9matrixMulPfS_S_iE6tile_A[4096];
	// demoted variable
	.shared .align 4 .b8 _ZZ9matrixMulPfS_S_iE6tile_B[4096];
	ld.param.u64 	%rd3, [_Z9matrixMulPfS_S_i_param_0];
	ld.param.u64 	%rd4, [_Z9matrixMulPfS_S_i_param_1];
	ld.param.u64 	%rd5, [_Z9matrixMulPfS_S_i_param_2];
	ld.param.u32 	%r19, [_Z9matrixMulPfS_S_i_param_3];
	mov.u32 	%r20, %ctaid.x;
	mov.u32 	%r21, %ctaid.y;
	mov.u32 	%r1, %tid.x;
	mov.u32 	%r2, %tid.y;
	shl.b32 	%r22, %r21, 5;
	add.s32 	%r3, %r22, %r2;
	shl.b32 	%r4, %r20, 5;
	setp.lt.s32 	%p1, %r19, 32;
	mov.f32 	%f104, 0f00000000;
	@%p1 bra 	$L__BB2_3;
	shl.b32 	%r23, %r2, 7;
	mov.u32 	%r24, _ZZ9matrixMulPfS_S_iE6tile_A;
	add.s32 	%r5, %r24, %r23;
	shl.b32 	%r25, %r1, 2;
	add.s32 	%r6, %r5, %r25;
	mov.u32 	%r26, _ZZ9matrixMulPfS_S_iE6tile_B;
	add.s32 	%r8, %r26, %r25;
	add.s32 	%r7, %r8, %r23;
	shr.s32 	%r27, %r19, 31;
	shr.u32 	%r28, %r27, 27;
	add.s32 	%r29, %r19, %r28;
	shr.s32 	%r30, %r29, 5;
	neg.s32 	%r36, %r30;
	mad.lo.s32 	%r35, %r19, %r3, %r1;
	mad.lo.s32 	%r31, %r2, %r19, %r1;
	add.s32 	%r34, %r31, %r4;
	shl.b32 	%r12, %r19, 5;
	cvta.to.global.u64 	%rd1, %rd3;
	cvta.to.global.u64 	%rd2, %rd4;
	mov.f32 	%f104, 0f00000000;
$L__BB2_2:
	mul.wide.s32 	%rd6, %r35, 4;
	add.s64 	%rd7, %rd1, %rd6;
	ld.global.f32 	%f6, [%rd7];
	st.shared.f32 	[%r6], %f6;
	mul.wide.u32 	%rd8, %r34, 4;
	add.s64 	%rd9, %rd2, %rd8;
	ld.global.f32 	%f7, [%rd9];
	st.shared.f32 	[%r7], %f7;
	bar.sync 	0;
	ld.shared.f32 	%f8, [%r5];
	ld.shared.f32 	%f9, [%r8];
	fma.rn.f32 	%f10, %f8, %f9, %f104;
	ld.shared.f32 	%f11, [%r5+4];
	ld.shared.f32 	%f12, [%r8+128];
	fma.rn.f32 	%f13, %f11, %f12, %f10;
	ld.shared.f32 	%f14, [%r5+8];
	ld.shared.f32 	%f15, [%r8+256];
	fma.rn.f32 	%f16, %f14, %f15, %f13;
	ld.shared.f32 	%f17, [%r5+12];
	ld.shared.f32 	%f18, [%r8+384];
	fma.rn.f32 	%f19, %f17, %f18, %f16;
	ld.shared.f32 	%f20, [%r5+16];
	ld.shared.f32 	%f21, [%r8+512];
	fma.rn.f32 	%f22, %f20, %f21, %f19;
	ld.shared.f32 	%f23, [%r5+20];
	ld.shared.f32 	%f24, [%r8+640];
	fma.rn.f32 	%f25, %f23, %f24, %f22;
	ld.shared.f32 	%f26, [%r5+24];
	ld.shared.f32 	%f27, [%r8+768];
	fma.rn.f32 	%f28, %f26, %f27, %f25;
	ld.shared.f32 	%f29, [%r5+28];
	ld.shared.f32 	%f30, [%r8+896];
	fma.rn.f32 	%f31, %f29, %f30, %f28;
	ld.shared.f32 	%f32, [%r5+32];
	ld.shared.f32 	%f33, [%r8+1024];
	fma.rn.f32 	%f34, %f32, %f33, %f31;
	ld.shared.f32 	%f35, [%r5+36];
	ld.shared.f32 	%f36, [%r8+1152];
	fma.rn.f32 	%f37, %f35, %f36, %f34;
	ld.shared.f32 	%f38, [%r5+40];
	ld.shared.f32 	%f39, [%r8+1280];
	fma.rn.f32 	%f40, %f38, %f39, %f37;
	ld.shared.f32 	%f41, [%r5+44];
	ld.shared.f32 	%f42, [%r8+1408];
	fma.rn.f32 	%f43, %f41, %f42, %f40;
	ld.shared.f32 	%f44, [%r5+48];
	ld.shared.f32 	%f45, [%r8+1536];
	fma.rn.f32 	%f46, %f44, %f45, %f43;
	ld.shared.f32 	%f47, [%r5+52];
	ld.shared.f32 	%f48, [%r8+1664];
	fma.rn.f32 	%f49, %f47, %f48, %f46;
	ld.shared.f32 	%f50, [%r5+56];
	ld.shared.f32 	%f51, [%r8+1792];
	fma.rn.f32 	%f52, %f50, %f51, %f49;
	ld.shared.f32 	%f53, [%r5+60];
	ld.shared.f32 	%f54, [%r8+1920];
	fma.rn.f32 	%f55, %f53, %f54, %f52;
	ld.shared.f32 	%f56, [%r5+64];
	ld.shared.f32 	%f57, [%r8+2048];
	fma.rn.f32 	%f58, %f56, %f57, %f55;
	ld.shared.f32 	%f59, [%r5+68];
	ld.shared.f32 	%f60, [%r8+2176];
	fma.rn.f32 	%f61, %f59, %f60, %f58;
	ld.shared.f32 	%f62, [%r5+72];
	ld.shared.f32 	%f63, [%r8+2304];
	fma.rn.f32 	%f64, %f62, %f63, %f61;
	ld.shared.f32 	%f65, [%r5+76];
	ld.shared.f32 	%f66, [%r8+2432];
	fma.rn.f32 	%f67, %f65, %f66, %f64;
	ld.shared.f32 	%f68, [%r5+80];
	ld.shared.f32 	%f69, [%r8+2560];
	fma.rn.f32 	%f70, %f68, %f69, %f67;
	ld.shared.f32 	%f71, [%r5+84];
	ld.shared.f32 	%f72, [%r8+2688];
	fma.rn.f32 	%f73, %f71, %f72, %f70;
	ld.shared.f32 	%f74, [%r5+88];
	ld.shared.f32 	%f75, [%r8+2816];
	fma.rn.f32 	%f76, %f74, %f75, %f73;
	ld.shared.f32 	%f77, [%r5+92];
	ld.shared.f32 	%f78, [%r8+2944];
	fma.rn.f32 	%f79, %f77, %f78, %f76;
	ld.shared.f32 	%f80, [%r5+96];
	ld.shared.f32 	%f81, [%r8+3072];
	fma.rn.f32 	%f82, %f80, %f81, %f79;
	ld.shared.f32 	%f83, [%r5+100];
	ld.shared.f32 	%f84, [%r8+3200];
	fma.rn.f32 	%f85, %f83, %f84, %f82;
	ld.shared.f32 	%f86, [%r5+104];
	ld.shared.f32 	%f87, [%r8+3328];
	fma.rn.f32 	%f88, %f86, %f87, %f85;
	ld.shared.f32 	%f89, [%r5+108];
	ld.shared.f32 	%f90, [%r8+3456];
	fma.rn.f32 	%f91, %f89, %f90, %f88;
	ld.shared.f32 	%f92, [%r5+112];
	ld.shared.f32 	%f93, [%r8+3584];
	fma.rn.f32 	%f94, %f92, %f93, %f91;
	ld.shared.f32 	%f95, [%r5+116];
	ld.shared.f32 	%f96, [%r8+3712];
	fma.rn.f32 	%f97, %f95, %f96, %f94;
	ld.shared.f32 	%f98, [%r5+120];
	ld.shared.f32 	%f99, [%r8+3840];
	fma.rn.f32 	%f100, %f98, %f99, %f97;
	ld.shared.f32 	%f101, [%r5+124];
	ld.shared.f32 	%f102, [%r8+3968];
	fma.rn.f32 	%f104, %f101, %f102, %f100;
	bar.sync 	0;
	add.s32 	%r36, %r36, 1;
	setp.ne.s32 	%p2, %r36, 0;
	add.s32 	%r35, %r35, 32;
	add.s32 	%r34, %r34, %r12;
	@%p2 bra 	$L__BB2_2;
$L__BB2_3:
	cvta.to.global.u64 	%rd10, %rd5;
	add.s32 	%r32, %r4, %r1;
	mad.lo.s32 	%r33, %r19, %r3, %r32;
	mul.wide.s32 	%rd11, %r33, 4;
	add.s64 	%rd12, %rd10, %rd11;
	st.global.f32 	[%rd12], %f104;
	ret;

}
	// .globl	_Z9matrixMulPfS_S_iii
.visible .entry _Z9matrixMulPfS_S_iii(
	.param .u64 .ptr .align 1 _Z9matrixMulPfS_S_iii_param_0,
	.param .u64 .ptr .align 1 _Z9matrixMulPfS_S_iii_param_1,
	.param .u64 .ptr .align 1 _Z9matrixMulPfS_S_iii_param_2,
	.param .u32 _Z9matrixMulPfS_S_iii_param_3,
	.param .u32 _Z9matrixMulPfS_S_iii_param_4,
	.param .u32 _Z9matrixMulPfS_S_iii_param_5
)
{
	.reg .pred 	%p<12>;
	.reg .b32 	%r<43>;
	.reg .b32 	%f<111>;
	.reg .b64 	%rd<13>;
	// demoted variable
	.shared .align 4 .b8 _ZZ9matrixMulPfS_S_iiiE6tile_A[4096];
	// demoted variable
	.shared .align 4 .b8 _ZZ9matrixMulPfS_S_iiiE6tile_B[4096];
	ld.param.u64 	%rd4, [_Z9matrixMulPfS_S_iii_param_0];
	ld.param.u64 	%rd5, [_Z9matrixMulPfS_S_iii_param_1];
	ld.param.u64 	%rd6, [_Z9matrixMulPfS_S_iii_param_2];
	ld.param.u32 	%r24, [_Z9matrixMulPfS_S_iii_param_3];
	ld.param.u32 	%r25, [_Z9matrixMulPfS_S_iii_param_4];
	ld.param.u32 	%r26, [_Z9matrixMulPfS_S_iii_param_5];
	mov.u32 	%r27, %ctaid.x;
	mov.u32 	%r28, %ctaid.y;
	mov.u32 	%r38, %tid.x;
	mov.u32 	%r40, %tid.y;
	shl.b32 	%r29, %r28, 5;
	add.s32 	%r3, %r29, %r40;
	shl.b32 	%r4, %r27, 5;
	add.s32 	%r5, %r4, %r38;
	setp.lt.s32 	%p1, %r25, 1;
	mov.f32 	%f110, 0f00000000;
	@%p1 bra 	$L__BB3_7;
	add.s32 	%r30, %r25, 31;
	shr.u32 	%r31, %r30, 5;
	shl.b32 	%r32, %r40, 7;
	mov.u32 	%r33, _ZZ9matrixMulPfS_S_iiiE6tile_A;
	add.s32 	%r6, %r33, %r32;
	shl.b32 	%r34, %r38, 2;
	add.s32 	%r7, %r6, %r34;
	mov.u32 	%r35, _ZZ9matrixMulPfS_S_iiiE6tile_B;
	add.s32 	%r9, %r35, %r34;
	add.s32 	%r8, %r9, %r32;
	neg.s32 	%r42, %r31;
	mad.lo.s32 	%r36, %r40, %r26, %r38;
	add.s32 	%r41, %r36, %r4;
	shl.b32 	%r12, %r26, 5;
	mad.lo.s32 	%r39, %r25, %r3, %r38;
	cvta.to.global.u64 	%rd1, %rd4;
	cvta.to.global.u64 	%rd2, %rd5;
	mov.f32 	%f110, 0f00000000;
$L__BB3_2:
	setp.ge.s32 	%p2, %r3, %r24;
	mul.wide.s32 	%rd7, %r39, 4;
	add.s64 	%rd3, %rd1, %rd7;
	setp.ge.s32 	%p3, %r38, %r25;
	mov.f32 	%f108, 0f00000000;
	or.pred  	%p4, %p2, %p3;
	@%p4 bra 	$L__BB3_4;
	ld.global.f32 	%f108, [%rd3];
$L__BB3_4:
	setp.ge.s32 	%p5, %r5, %r26;
	st.shared.f32 	[%r7], %f108;
	setp.ge.s32 	%p6, %r40, %r25;
	mov.f32 	%f109, 0f00000000;
	or.pred  	%p7, %p5, %p6;
	@%p7 bra 	$L__BB3_6;
	mul.wide.s32 	%rd8, %r41, 4;
	add.s64 	%rd9, %rd2, %rd8;
	ld.global.f32 	%f109, [%rd9];
$L__BB3_6:
	st.shared.f32 	[%r8], %f109;
	bar.sync 	0;
	ld.shared.f32 	%f12, [%r6];
	ld.shared.f32 	%f13, [%r9];
	fma.rn.f32 	%f14, %f12, %f13, %f110;
	ld.shared.f32 	%f15, [%r6+4];
	ld.shared.f32 	%f16, [%r9+128];
	fma.rn.f32 	%f17, %f15, %f16, %f14;
	ld.shared.f32 	%f18, [%r6+8];
	ld.shared.f32 	%f19, [%r9+256];
	fma.rn.f32 	%f20, %f18, %f19, %f17;
	ld.shared.f32 	%f21, [%r6+12];
	ld.shared.f32 	%f22, [%r9+384];
	fma.rn.f32 	%f23, %f21, %f22, %f20;
	ld.shared.f32 	%f24, [%r6+16];
	ld.shared.f32 	%f25, [%r9+512];
	fma.rn.f32 	%f26, %f24, %f25, %f23;
	ld.shared.f32 	%f27, [%r6+20];
	ld.shared.f32 	%f28, [%r9+640];
	fma.rn.f32 	%f29, %f27, %f28, %f26;
	ld.shared.f32 	%f30, [%r6+24];
	ld.shared.f32 	%f31, [%r9+768];
	fma.rn.f32 	%f32, %f30, %f31, %f29;
	ld.shared.f32 	%f33, [%r6+28];
	ld.shared.f32 	%f34, [%r9+896];
	fma.rn.f32 	%f35, %f33, %f34, %f32;
	ld.shared.f32 	%f36, [%r6+32];
	ld.shared.f32 	%f37, [%r9+1024];
	fma.rn.f32 	%f38, %f36, %f37, %f35;
	ld.shared.f32 	%f39, [%r6+36];
	ld.shared.f32 	%f40, [%r9+1152];
	fma.rn.f32 	%f41, %f39, %f40, %f38;
	ld.shared.f32 	%f42, [%r6+40];
	ld.shared.f32 	%f43, [%r9+1280];
	fma.rn.f32 	%f44, %f42, %f43, %f41;
	ld.shared.f32 	%f45, [%r6+44];
	ld.shared.f32 	%f46, [%r9+1408];
	fma.rn.f32 	%f47, %f45, %f46, %f44;
	ld.shared.f32 	%f48, [%r6+48];
	ld.shared.f32 	%f49, [%r9+1536];
	fma.rn.f32 	%f50, %f48, %f49, %f47;
	ld.shared.f32 	%f51, [%r6+52];
	ld.shared.f32 	%f52, [%r9+1664];
	fma.rn.f32 	%f53, %f51, %f52, %f50;
	ld.shared.f32 	%f54, [%r6+56];
	ld.shared.f32 	%f55, [%r9+1792];
	fma.rn.f32 	%f56, %f54, %f55, %f53;
	ld.shared.f32 	%f57, [%r6+60];
	ld.shared.f32 	%f58, [%r9+1920];
	fma.rn.f32 	%f59, %f57, %f58, %f56;
	ld.shared.f32 	%f60, [%r6+64];
	ld.shared.f32 	%f61, [%r9+2048];
	fma.rn.f32 	%f62, %f60, %f61, %f59;
	ld.shared.f32 	%f63, [%r6+68];
	ld.shared.f32 	%f64, [%r9+2176];
	fma.rn.f32 	%f65, %f63, %f64, %f62;
	ld.shared.f32 	%f66, [%r6+72];
	ld.shared.f32 	%f67, [%r9+2304];
	fma.rn.f32 	%f68, %f66, %f67, %f65;
	ld.shared.f32 	%f69, [%r6+76];
	ld.shared.f32 	%f70, [%r9+2432];
	fma.rn.f32 	%f71, %f69, %f70, %f68;
	ld.shared.f32 	%f72, [%r6+80];
	ld.shared.f32 	%f73, [%r9+2560];
	fma.rn.f32 	%f74, %f72, %f73, %f71;
	ld.shared.f32 	%f75, [%r6+84];
	ld.shared.f32 	%f76, [%r9+2688];
	fma.rn.f32 	%f77, %f75, %f76, %f74;
	ld.shared.f32 	%f78, [%r6+88];
	ld.shared.f32 	%f79, [%r9+2816];
	fma.rn.f32 	%f80, %f78, %f79, %f77;
	ld.shared.f32 	%f81, [%r6+92];
	ld.shared.f32 	%f82, [%r9+2944];
	fma.rn.f32 	%f83, %f81, %f82, %f80;
	ld.shared.f32 	%f84, [%r6+96];
	ld.shared.f32 	%f85, [%r9+3072];
	fma.rn.f32 	%f86, %f84, %f85, %f83;
	ld.shared.f32 	%f87, [%r6+100];
	ld.shared.f32 	%f88, [%r9+3200];
	fma.rn.f32 	%f89, %f87, %f88, %f86;
	ld.shared.f32 	%f90, [%r6+104];
	ld.shared.f32 	%f91, [%r9+3328];
	fma.rn.f32 	%f92, %f90, %f91, %f89;
	ld.shared.f32 	%f93, [%r6+108];
	ld.shared.f32 	%f94, [%r9+3456];
	fma.rn.f32 	%f95, %f93, %f94, %f92;
	ld.shared.f32 	%f96, [%r6+112];
	ld.shared.f32 	%f97, [%r9+3584];
	fma.rn.f32 	%f98, %f96, %f97, %f95;
	ld.shared.f32 	%f99, [%r6+116];
	ld.shared.f32 	%f100, [%r9+3712];
	fma.rn.f32 	%f101, %f99, %f100, %f98;
	ld.shared.f32 	%f102, [%r6+120];
	ld.shared.f32 	%f103, [%r9+3840];
	fma.rn.f32 	%f104, %f102, %f103, %f101;
	ld.shared.f32 	%f105, [%r6+124];
	ld.shared.f32 	%f106, [%r9+3968];
	fma.rn.f32 	%f110, %f105, %f106, %f104;
	bar.sync 	0;
	add.s32 	%r42, %r42, 1;
	setp.ne.s32 	%p8, %r42, 0;
	add.s32 	%r41, %r41, %r12;
	add.s32 	%r40, %r40, 32;
	add.s32 	%r39, %r39, 32;
	add.s32 	%r38, %r38, 32;
	@%p8 bra 	$L__BB3_2;
$L__BB3_7:
	setp.ge.s32 	%p9, %r3, %r24;
	setp.ge.s32 	%p10, %r5, %r26;
	or.pred  	%p11, %p9, %p10;
	@%p11 bra 	$L__BB3_9;
	mad.lo.s32 	%r37, %r26, %r3, %r5;
	cvta.to.global.u64 	%rd10, %rd6;
	mul.wide.u32 	%rd11, %r37, 4;
	add.s64 	%rd12, %rd10, %rd11;
	st.global.f32 	[%rd12], %f110;
$L__BB3_9:
	ret;

}
	// .globl	_Z14sumMatrixOnGPUPfS_S_ii
.visible .entry _Z14sumMatrixOnGPUPfS_S_ii(
	.param .u64 .ptr .align 1 _Z14sumMatrixOnGPUPfS_S_ii_param_0,
	.param .u64 .ptr .align 1 _Z14sumMatrixOnGPUPfS_S_ii_param_1,
	.param .u64 .ptr .align 1 _Z14sumMatrixOnGPUPfS_S_ii_param_2,
	.param .u32 _Z14sumMatrixOnGPUPfS_S_ii_param_3,
	.param .u32 _Z14sumMatrixOnGPUPfS_S_ii_param_4
)
{
	.reg .pred 	%p<4>;
	.reg .b32 	%r<14>;
	.reg .b32 	%f<4>;
	.reg .b64 	%rd<11>;

	ld.param.u64 	%rd1, [_Z14sumMatrixOnGPUPfS_S_ii_param_0];
	ld.param.u64 	%rd2, [_Z14sumMatrixOnGPUPfS_S_ii_param_1];
	ld.param.u64 	%rd3, [_Z14sumMatrixOnGPUPfS_S_ii_param_2];
	ld.param.u32 	%r2, [_Z14sumMatrixOnGPUPfS_S_ii_param_3];
	ld.param.u32 	%r3, [_Z14sumMatrixOnGPUPfS_S_ii_param_4];
	mov.u32 	%r5, %tid.x;
	mov.u32 	%r6, %ctaid.x;
	mov.u32 	%r7, %ntid.x;
	mad.lo.s32 	%r8, %r6, %r7, %r5;
	mov.u32 	%r9, %tid.y;
	mov.u32 	%r10, %ctaid.y;
	mov.u32 	%r11, %ntid.y;
	mad.lo.s32 	%r12, %r10, %r11, %r9;
	mad.lo.s32 	%r1, %r2, %r12, %r8;
	setp.ge.u32 	%p1, %r8, %r2;
	setp.ge.u32 	%p2, %r12, %r3;
	or.pred  	%p3, %p1, %p2;
	@%p3 bra 	$L__BB4_2;
	cvta.to.global.u64 	%rd4, %rd1;
	cvta.to.global.u64 	%rd5, %rd2;
	cvta.to.global.u64 	%rd6, %rd3;
	mul.wide.u32 	%rd7, %r1, 4;
	add.s64 	%rd8, %rd4, %rd7;
	ld.global.f32 	%f1, [%rd8];
	add.s64 	%rd9, %rd5, %rd7;
	ld.global.f32 	%f2, [%rd9];
	add.f32 	%f3, %f1, %f2;
	add.s64 	%rd10, %rd6, %rd7;
	st.global.f32 	[%rd10], %f3;
$L__BB4_2:
	ret;

}


// ===== COMPILED SASS (sm_100) =====

	.target	sm_100

	.elftype	@"ET_EXEC"


//--------------------- .note.nv.tkinfo           --------------------------
	.section	.note.nv.tkinfo,"",@"SHT_NOTE"
	.sectionflags	@"SHF_NOTE_NV_TKINFO"
	.tkinfo
        /*0018*/ 	.word	0x00000002
        /*0030*/ 	.string	""
        /*0030*/ 	.string	"ptxas"
        /*0030*/ 	.string	"Cuda compilation tools, release 13.0, V13.0.88"
        /*0030*/ 	.string	"Build cuda_13.0.r13.0/compiler.36424714_0"
        /*0030*/ 	.string	"-arch sm_100 -m 64 "



//--------------------- .note.nv.cuinfo           --------------------------
	.section	.note.nv.cuinfo,"",@"SHT_NOTE"
	.sectionflags	@"SHF_NOTE_NV_CUINFO"
        /*0018*/ 	.short	0x0002
        /*001a*/ 	.short	0x0064
        /*001c*/ 	.short	0x0082
	.zero		2


//--------------------- .nv.info                  --------------------------
	.section	.nv.info,"",@"SHT_CUDA_INFO"
	.align	4


	//----- nvinfo : EIATTR_REGCOUNT
	.align		4
        /*0000*/ 	.byte	0x04, 0x2f
        /*0002*/ 	.short	(.L_1 - .L_0)
	.align		4
.L_0:
        /*0004*/ 	.word	index@(_Z14matrixMulOnGPUPfS_S_i)
        /*0008*/ 	.word	0x00000020


	//----- nvinfo : EIATTR_FRAME_SIZE
	.align		4
.L_1:
        /*000c*/ 	.byte	0x04, 0x11
        /*000e*/ 	.short	(.L_3 - .L_2)
	.align		4
.L_2:
        /*0010*/ 	.word	index@(_Z14matrixMulOnGPUPfS_S_i)
        /*0014*/ 	.word	0x00000000


	//----- nvinfo : EIATTR_REGCOUNT
	.align		4
.L_3:
        /*0018*/ 	.byte	0x04, 0x2f
        /*001a*/ 	.short	(.L_5 - .L_4)
	.align		4
.L_4:
        /*001c*/ 	.word	index@(_Z14matrixMulOnGPUPfS_S_iii)
        /*0020*/ 	.word	0x00000020


	//----- nvinfo : EIATTR_FRAME_SIZE
	.align		4
.L_5:
        /*0024*/ 	.byte	0x04, 0x11
        /*0026*/ 	.short	(.L_7 - .L_6)
	.align		4
.L_6:
        /*0028*/ 	.word	index@(_Z14matrixMulOnGPUPfS_S_iii)
        /*002c*/ 	.word	0x00000000


	//----- nvinfo : EIATTR_REGCOUNT
	.align		4
.L_7:
        /*0030*/ 	.byte	0x04, 0x2f
        /*0032*/ 	.short	(.L_9 - .L_8)
	.align		4
.L_8:
        /*0034*/ 	.word	index@(_Z9matrixMulPfS_S_i)
        /*0038*/ 	.word	0x00000020


	//----- nvinfo : EIATTR_FRAME_SIZE
	.align		4
.L_9:
        /*003c*/ 	.byte	0x04, 0x11
        /*003e*/ 	.short	(.L_11 - .L_10)
	.align		4
.L_10:
        /*0040*/ 	.word	index@(_Z9matrixMulPfS_S_i)
        /*0044*/ 	.word	0x00000000


	//----- nvinfo : EIATTR_REGCOUNT
	.align		4
.L_11:
        /*0048*/ 	.byte	0x04, 0x2f
        /*004a*/ 	.short	(.L_13 - .L_12)
	.align		4
.L_12:
        /*004c*/ 	.word	index@(_Z9matrixMulPfS_S_iii)
        /*0050*/ 	.word	0x00000020


	//----- nvinfo : EIATTR_FRAME_SIZE
	.align		4
.L_13:
        /*0054*/ 	.byte	0x04, 0x11
        /*0056*/ 	.short	(.L_15 - .L_14)
	.align		4
.L_14:
        /*0058*/ 	.word	index@(_Z9matrixMulPfS_S_iii)
        /*005c*/ 	.word	0x00000000


	//----- nvinfo : EIATTR_REGCOUNT
	.align		4
.L_15:
        /*0060*/ 	.byte	0x04, 0x2f
        /*0062*/ 	.short	(.L_17 - .L_16)
	.align		4
.L_16:
        /*0064*/ 	.word	index@(_Z14sumMatrixOnGPUPfS_S_ii)
        /*0068*/ 	.word	0x0000000c


	//----- nvinfo : EIATTR_FRAME_SIZE
	.align		4
.L_17:
        /*006c*/ 	.byte	0x04, 0x11
        /*006e*/ 	.short	(.L_19 - .L_18)
	.align		4
.L_18:
        /*0070*/ 	.word	index@(_Z14sumMatrixOnGPUPfS_S_ii)
        /*0074*/ 	.word	0x00000000


	//----- nvinfo : EIATTR_MIN_STACK_SIZE
	.align		4
.L_19:
        /*0078*/ 	.byte	0x04, 0x12
        /*007a*/ 	.short	(.L_21 - .L_20)
	.align		4
.L_20:
        /*007c*/ 	.word	index@(_Z14sumMatrixOnGPUPfS_S_ii)
        /*0080*/ 	.word	0x00000000


	//----- nvinfo : EIATTR_MIN_STACK_SIZE
	.align		4
.L_21:
        /*0084*/ 	.byte	0x04, 0x12
        /*0086*/ 	.short	(.L_23 - .L_22)
	.align		4
.L_22:
        /*0088*/ 	.word	index@(_Z9matrixMulPfS_S_iii)
        /*008c*/ 	.word	0x00000000


	//----- nvinfo : EIATTR_MIN_STACK_SIZE
	.align		4
.L_23:
        /*0090*/ 	.byte	0x04, 0x12
        /*0092*/ 	.short	(.L_25 - .L_24)
	.align		4
.L_24:
        /*0094*/ 	.word	index@(_Z9matrixMulPfS_S_i)
        /*0098*/ 	.word	0x00000000


	//----- nvinfo : EIATTR_MIN_STACK_SIZE
	.align		4
.L_25:
        /*009c*/ 	.byte	0x04, 0x12
        /*009e*/ 	.short	(.L_27 - .L_26)
	.align		4
.L_26:
        /*00a0*/ 	.word	index@(_Z14matrixMulOnGPUPfS_S_iii)
        /*00a4*/ 	.word	0x00000000


	//----- nvinfo : EIATTR_MIN_STACK_SIZE
	.align		4
.L_27:
        /*00a8*/ 	.byte	0x04, 0x12
        /*00aa*/ 	.short	(.L_29 - .L_28)
	.align		4
.L_28:
        /*00ac*/ 	.word	index@(_Z14matrixMulOnGPUPfS_S_i)
        /*00b0*/ 	.word	0x00000000
.L_29:


//--------------------- .nv.compat                --------------------------
	.section	.nv.compat,"",@"SHT_CUDA_COMPAT_INFO"
	.align	4
        /*0000*/ 	.byte	0x02, 0x09, 0x00, 0x00, 0x02, 0x02, 0x01, 0x00, 0x02, 0x05, 0x05, 0x00, 0x03, 0x07, 0x01, 0x01
        /*0010*/ 	.byte	0x02, 0x03, 0x00, 0x00, 0x02, 0x06, 0x01, 0x00, 0x04, 0x0b, 0x08, 0x00, 0x09, 0x00, 0x00, 0x00
        /*0020*/ 	.byte	0x00, 0x00, 0x00, 0x00


//--------------------- .nv.info._Z14sumMatrixOnGPUPfS_S_ii --------------------------
	.section	.nv.info._Z14sumMatrixOnGPUPfS_S_ii,"",@"SHT_CUDA_INFO"
	.sectionflags	@""
	.align	4


	//----- nvinfo : EIATTR_CUDA_API_VERSION
	.align		4
        /*0000*/ 	.byte	0x04, 0x37
        /*0002*/ 	.short	(.L_31 - .L_30)
.L_30:
        /*0004*/ 	.word	0x00000082


	//----- nvinfo : EIATTR_KPARAM_INFO
	.align		4
.L_31:
        /*0008*/ 	.byte	0x04, 0x17
        /*000a*/ 	.short	(.L_33 - .L_32)
.L_32:
        /*000c*/ 	.word	0x00000000
        /*0010*/ 	.short	0x0004
        /*0012*/ 	.short	0x001c
        /*0014*/ 	.byte	0x00, 0xf0, 0x11, 0x00


	//----- nvinfo : EIATTR_KPARAM_INFO
	.align		4
.L_33:
        /*0018*/ 	.byte	0x04, 0x17
        /*001a*/ 	.short	(.L_35 - .L_34)
.L_34:
        /*001c*/ 	.word	0x00000000
        /*0020*/ 	.short	0x0003
        /*0022*/ 	.short	0x0018
        /*0024*/ 	.byte	0x00, 0xf0, 0x11, 0x00


	//----- nvinfo : EIATTR_KPARAM_INFO
	.align		4
.L_35:
        /*0028*/ 	.byte	0x04, 0x17
        /*002a*/ 	.short	(.L_37 - .L_36)
.L_36:
        /*002c*/ 	.word	0x00000000
        /*0030*/ 	.short	0x0002
        /*0032*/ 	.short	0x0010
        /*0034*/ 	.byte	0x00, 0xf5, 0x21, 0x00


	//----- nvinfo : EIATTR_KPARAM_INFO
	.align		4
.L_37:
        /*0038*/ 	.byte	0x04, 0x17
        /*003a*/ 	.short	(.L_39 - .L_38)
.L_38:
        /*003c*/ 	.word	0x00000000
        /*0040*/ 	.short	0x0001
        /*0042*/ 	.short	0x0008
        /*0044*/ 	.byte	0x00, 0xf5, 0x21, 0x00


	//----- nvinfo : EIATTR_KPARAM_INFO
	.align		4
.L_39:
        /*0048*/ 	.byte	0x04, 0x17
        /*004a*/ 	.short	(.L_41 - .L_40)
.L_40:
        /*004c*/ 	.word	0x00000000
        /*0050*/ 	.short	0x0000
        /*0052*/ 	.short	0x0000
        /*0054*/ 	.byte	0x00, 0xf5, 0x21, 0x00


	//----- nvinfo : EIATTR_SPARSE_MMA_MASK
	.align		4
.L_41:
        /*0058*/ 	.byte	0x03, 0x50
        /*005a*/ 	.short	0x0000


	//----- nvinfo : EIATTR_MAXREG_COUNT
	.align		4
        /*005c*/ 	.byte	0x03, 0x1b
        /*005e*/ 	.short	0x00ff


	//----- nvinfo : EIATTR_MERCURY_ISA_VERSION
	.align		4
        /*0060*/ 	.byte	0x03, 0x5f
        /*0062*/ 	.short	0x0101


	//----- nvinfo : EIATTR_VRC_CTA_INIT_COUNT
	.align		4
        /*0064*/ 	.byte	0x02, 0x4a
	.zero		1
	.zero		1


	//----- nvinfo : EIATTR_EXIT_INSTR_OFFSETS
	.align		4
        /*0068*/ 	.byte	0x04, 0x1c
        /*006a*/ 	.short	(.L_43 - .L_42)


	//   ....[0]....
.L_42:
        /*006c*/ 	.word	0x000000d0


	//   ....[1]....
        /*0070*/ 	.word	0x00000190


	//----- nvinfo : EIATTR_CBANK_PARAM_SIZE
	.align		4
.L_43:
        /*0074*/ 	.byte	0x03, 0x19
        /*0076*/ 	.short	0x0020


	//----- nvinfo : EIATTR_PARAM_CBANK
	.align		4
        /*0078*/ 	.byte	0x04, 0x0a
        /*007a*/ 	.short	(.L_45 - .L_44)
	.align		4
.L_44:
        /*007c*/ 	.word	index@(.nv.constant0._Z14sumMatrixOnGPUPfS_S_ii)
        /*0080*/ 	.short	0x0380
        /*0082*/ 	.short	0x0020


	//----- nvinfo : EIATTR_SW_WAR
	.align		4
.L_45:
        /*0084*/ 	.byte	0x04, 0x36
        /*0086*/ 	.short	(.L_47 - .L_46)
.L_46:
        /*0088*/ 	.word	0x00000008
.L_47:


//--------------------- .nv.info._Z9matrixMulPfS_S_iii --------------------------
	.section	.nv.info._Z9matrixMulPfS_S_iii,"",@"SHT_CUDA_INFO"
	.sectionflags	@""
	.align	4


	//----- nvinfo : EIATTR_CUDA_API_VERSION
	.align		4
        /*0000*/ 	.byte	0x04, 0x37
        /*0002*/ 	.short	(.L_49 - .L_48)
.L_48:
        /*0004*/ 	.word	0x00000082


	//----- nvinfo : EIATTR_KPARAM_INFO
	.align		4
.L_49:
        /*0008*/ 	.byte	0x04, 0x17
        /*000a*/ 	.short	(.L_51 - .L_50)
.L_50:
        /*000c*/ 	.word	0x00000000
        /*0010*/ 	.short	0x0005
        /*0012*/ 	.short	0x0020
        /*0014*/ 	.byte	0x00, 0xf0, 0x11, 0x00


	//----- nvinfo : EIATTR_KPARAM_INFO
	.align		4
.L_51:
        /*0018*/ 	.byte	0x04, 0x17
        /*001a*/ 	.short	(.L_53 - .L_52)
.L_52:
        /*001c*/ 	.word	0x00000000
        /*0020*/ 	.short	0x0004
        /*0022*/ 	.short	0x001c
        /*0024*/ 	.byte	0x00, 0xf0, 0x11, 0x00


	//----- nvinfo : EIATTR_KPARAM_INFO
	.align		4
.L_53:
        /*0028*/ 	.byte	0x04, 0x17
        /*002a*/ 	.short	(.L_55 - .L_54)
.L_54:
        /*002c*/ 	.word	0x00000000
        /*0030*/ 	.short	0x0003
        /*0032*/ 	.short	0x0018
        /*0034*/ 	.byte	0x00, 0xf0, 0x11, 0x00


	//----- nvinfo : EIATTR_KPARAM_INFO
	.align		4
.L_55:
        /*0038*/ 	.byte	0x04, 0x17
        /*003a*/ 	.short	(.L_57 - .L_56)
.L_56:
        /*003c*/ 	.word	0x00000000
        /*0040*/ 	.short	0x0002
        /*0042*/ 	.short	0x0010
        /*0044*/ 	.byte	0x00, 0xf5, 0x21, 0x00


	//----- nvinfo : EIATTR_KPARAM_INFO
	.align		4
.L_57:
        /*0048*/ 	.byte	0x04, 0x17
        /*004a*/ 	.short	(.L_59 - .L_58)
.L_58:
        /*004c*/ 	.word	0x00000000
        /*0050*/ 	.short	0x0001
        /*0052*/ 	.short	0x0008
        /*0054*/ 	.byte	0x00, 0xf5, 0x21, 0x00


	//----- nvinfo : EIATTR_KPARAM_INFO
	.align		4
.L_59:
        /*0058*/ 	.byte	0x04, 0x17
        /*005a*/ 	.short	(.L_61 - .L_60)
.L_60:
        /*005c*/ 	.word	0x00000000
        /*0060*/ 	.short	0x0000
        /*0062*/ 	.short	0x0000
        /*0064*/ 	.byte	0x00, 0xf5, 0x21, 0x00


	//----- nvinfo : EIATTR_SPARSE_MMA_MASK
	.align		4
.L_61:
        /*0068*/ 	.byte	0x03, 0x50
        /*006a*/ 	.short	0x0000


	//----- nvinfo : EIATTR_MAXREG_COUNT
	.align		4
        /*006c*/ 	.byte	0x03, 0x1b
        /*006e*/ 	.short	0x00ff


	//----- nvinfo : EIATTR_NUM_BARRIERS
	.align		4
        /*0070*/ 	.byte	0x02, 0x4c
        /*0072*/ 	.byte	0x01
	.zero		1


	//----- nvinfo : EIATTR_MERCURY_ISA_VERSION
	.align		4
        /*0074*/ 	.byte	0x03, 0x5f
        /*0076*/ 	.short	0x0101


	//----- nvinfo : EIATTR_VRC_CTA_INIT_COUNT
	.align		4
        /*0078*/ 	.byte	0x02, 0x4a
	.zero		1
	.zero		1


	//----- nvinfo : EIATTR_EXIT_INSTR_OFFSETS
	.align		4
        /*007c*/ 	.byte	0x04, 0x1c
        /*007e*/ 	.short	(.L_63 - .L_62)


	//   ....[0]....
.L_62:
        /*0080*/ 	.word	0x00000820


	//   ....[1]....
        /*0084*/ 	.word	0x00000870


	//----- nvinfo : EIATTR_CBANK_PARAM_SIZE
	.align		4
.L_63:
        /*0088*/ 	.byte	0x03, 0x19
        /*008a*/ 	.short	0x0024


	//----- nvinfo : EIATTR_PARAM_CBANK
	.align		4
        /*008c*/ 	.byte	0x04, 0x0a
        /*008e*/ 	.short	(.L_65 - .L_64)
	.align		4
.L_64:
        /*0090*/ 	.word	index@(.nv.constant0._Z9matrixMulPfS_S_iii)
        /*0094*/ 	.short	0x0380
        /*0096*/ 	.short	0x0024


	//----- nvinfo : EIATTR_SW_WAR
	.align		4
.L_65:
        /*0098*/ 	.byte	0x04, 0x36
        /*009a*/ 	.short	(.L_67 - .L_66)
.L_66:
        /*009c*/ 	.word	0x00000008
.L_67:


//--------------------- .nv.info._Z9matrixMulPfS_S_i --------------------------
	.section	.nv.info._Z9matrixMulPfS_S_i,"",@"SHT_CUDA_INFO"
	.sectionflags	@""
	.align	4


	//----- nvinfo : EIATTR_CUDA_API_VERSION
	.align		4
        /*0000*/ 	.byte	0x04, 0x37
        /*0002*/ 	.short	(.L_69 - .L_68)
.L_68:
        /*0004*/ 	.word	0x00000082


	//----- nvinfo : EIATTR_KPARAM_INFO
	.align		4
.L_69:
        /*0008*/ 	.byte	0x04, 0x17
        /*000a*/ 	.short	(.L_71 - .L_70)
.L_70:
        /*000c*/ 	.word	0x00000000
        /*0010*/ 	.short	0x0003
        /*0012*/ 	.short	0x0018
        /*0014*/ 	.byte	0x00, 0xf0, 0x11, 0x00


	//----- nvinfo : EIATTR_KPARAM_INFO
	.align		4
.L_71:
        /*0018*/ 	.byte	0x04, 0x17
        /*001a*/ 	.short	(.L_73 - .L_72)
.L_72:
        /*001c*/ 	.word	0x00000000
        /*0020*/ 	.short	0x0002
        /*0022*/ 	.short	0x0010
        /*0024*/ 	.byte	0x00, 0xf5, 0x21, 0x00


	//----- nvinfo : EIATTR_KPARAM_INFO
	.align		4
.L_73:
        /*0028*/ 	.byte	0x04, 0x17
        /*002a*/ 	.short	(.L_75 - .L_74)
.L_74:
        /*002c*/ 	.word	0x00000000
        /*0030*/ 	.short	0x0001
        /*0032*/ 	.short	0x0008
        /*0034*/ 	.byte	0x00, 0xf5, 0x21, 0x00


	//----- nvinfo : EIATTR_KPARAM_INFO
	.align		4
.L_75:
        /*0038*/ 	.byte	0x04, 0x17
        /*003a*/ 	.short	(.L_77 - .L_76)
.L_76:
        /*003c*/ 	.word	0x00000000
        /*0040*/ 	.short	0x0000
        /*0042*/ 	.short	0x0000
        /*0044*/ 	.byte	0x00, 0xf5, 0x21, 0x00


	//----- nvinfo : EIATTR_SPARSE_MMA_MASK
	.align		4
.L_77:
        /*0048*/ 	.byte	0x03, 0x50
        /*004a*/ 	.short	0x0000


	//----- nvinfo : EIATTR_MAXREG_COUNT
	.align		4
        /*004c*/ 	.byte	0x03, 0x1b
        /*004e*/ 	.short	0x00ff


	//----- nvinfo : EIATTR_NUM_BARRIERS
	.align		4
        /*0050*/ 	.byte	0x02, 0x4c
        /*0052*/ 	.byte	0x01
	.zero		1


	//----- nvinfo : EIATTR_MERCURY_ISA_VERSION
	.align		4
        /*0054*/ 	.byte	0x03, 0x5f
        /*0056*/ 	.short	0x0101


	//----- nvinfo : EIATTR_VRC_CTA_INIT_COUNT
	.align		4
        /*0058*/ 	.byte	0x02, 0x4a
	.zero		1
	.zero		1


	//----- nvinfo : EIATTR_EXIT_INSTR_OFFSETS
	.align		4
        /*005c*/ 	.byte	0x04, 0x1c
        /*005e*/ 	.short	(.L_79 - .L_78)


	//   ....[0]....
.L_78:
        /*0060*/ 	.word	0x00000780


	//----- nvinfo : EIATTR_CBANK_PARAM_SIZE
	.align		4
.L_79:
        /*0064*/ 	.byte	0x03, 0x19
        /*0066*/ 	.short	0x001c


	//----- nvinfo : EIATTR_PARAM_CBANK
	.align		4
        /*0068*/ 	.byte	0x04, 0x0a
        /*006a*/ 	.short	(.L_81 - .L_80)
	.align		4
.L_80:
        /*006c*/ 	.word	index@(.nv.constant0._Z9matrixMulPfS_S_i)
        /*0070*/ 	.short	0x0380
        /*0072*/ 	.short	0x001c


	//----- nvinfo : EIATTR_SW_WAR
	.align		4
.L_81:
        /*0074*/ 	.byte	0x04, 0x36
        /*0076*/ 	.short	(.L_83 - .L_82)
.L_82:
        /*0078*/ 	.word	0x00000008
.L_83:


//--------------------- .nv.info._Z14matrixMulOnGPUPfS_S_iii --------------------------
	.section	.nv.info._Z14matrixMulOnGPUPfS_S_iii,"",@"SHT_CUDA_INFO"
	.sectionflags	@""
	.align	4


	//----- nvinfo : EIATTR_CUDA_API_VERSION
	.align		4
        /*0000*/ 	.byte	0x04, 0x37
        /*0002*/ 	.short	(.L_85 - .L_84)
.L_84:
        /*0004*/ 	.word	0x00000082


	//----- nvinfo : EIATTR_KPARAM_INFO
	.align		4
.L_85:
        /*0008*/ 	.byte	0x04, 0x17
        /*000a*/ 	.short	(.L_87 - .L_86)
.L_86:
        /*000c*/ 	.word	0x00000000
        /*0010*/ 	.short	0x0005
        /*0012*/ 	.short	0x0020
        /*0014*/ 	.byte	0x00, 0xf0, 0x11, 0x00


	//----- nvinfo : EIATTR_KPARAM_INFO
	.align		4
.L_87:
        /*0018*/ 	.byte	0x04, 0x17
        /*001a*/ 	.short	(.L_89 - .L_88)
.L_88:
        /*001c*/ 	.word	0x00000000
        /*0020*/ 	.short	0x0004
        /*0022*/ 	.short	0x001c
        /*0024*/ 	.byte	0x00, 0xf0, 0x11, 0x00


	//----- nvinfo : EIATTR_KPARAM_INFO
	.align		4
.L_89:
        /*0028*/ 	.byte	0x04, 0x17
        /*002a*/ 	.short	(.L_91 - .L_90)
.L_90:
        /*002c*/ 	.word	0x00000000
        /*0030*/ 	.short	0x0003
        /*0032*/ 	.short	0x0018
        /*0034*/ 	.byte	0x00, 0xf0, 0x11, 0x00


	//----- nvinfo : EIATTR_KPARAM_INFO
	.align		4
.L_91:
        /*0038*/ 	.byte	0x04, 0x17
        /*003a*/ 	.short	(.L_93 - .L_92)
.L_92:
        /*003c*/ 	.word	0x00000000
        /*0040*/ 	.short	0x0002
        /*0042*/ 	.short	0x0010
        /*0044*/ 	.byte	0x00, 0xf5, 0x21, 0x00


	//----- nvinfo : EIATTR_KPARAM_INFO
	.align		4
.L_93:
        /*0048*/ 	.byte	0x04, 0x17
        /*004a*/ 	.short	(.L_95 - .L_94)
.L_94:
        /*004c*/ 	.word	0x00000000
        /*0050*/ 	.short	0x0001
        /*0052*/ 	.short	0x0008
        /*0054*/ 	.byte	0x00, 0xf5, 0x21, 0x00


	//----- nvinfo : EIATTR_KPARAM_INFO
	.align		4
.L_95:
        /*0058*/ 	.byte	0x04, 0x17
        /*005a*/ 	.short	(.L_97 - .L_96)
.L_96:
        /*005c*/ 	.word	0x00000000
        /*0060*/ 	.short	0x0000
        /*0062*/ 	.short	0x0000
        /*0064*/ 	.byte	0x00, 0xf5, 0x21, 0x00


	//----- nvinfo : EIATTR_SPARSE_MMA_MASK
	.align		4
.L_97:
        /*0068*/ 	.byte	0x03, 0x50
        /*006a*/ 	.short	0x0000


	//----- nvinfo : EIATTR_MAXREG_COUNT
	.align		4
        /*006c*/ 	.byte	0x03, 0x1b
        /*006e*/ 	.short	0x00ff


	//----- nvinfo : EIATTR_MERCURY_ISA_VERSION
	.align		4
        /*0070*/ 	.byte	0x03, 0x5f
        /*0072*/ 	.short	0x0101


	//----- nvinfo : EIATTR_VRC_CTA_INIT_COUNT
	.align		4
        /*0074*/ 	.byte	0x02, 0x4a
	.zero		1
	.zero		1


	//----- nvinfo : EIATTR_EXIT_INSTR_OFFSETS
	.align		4
        /*0078*/ 	.byte	0x04, 0x1c
        /*007a*/ 	.short	(.L_99 - .L_98)


	//   ....[0]....
.L_98:
        /*007c*/ 	.word	0x000000d0


	//   ....[1]....
        /*0080*/ 	.word	0x00000a80


	//----- nvinfo : EIATTR_CBANK_PARAM_SIZE
	.align		4
.L_99:
        /*0084*/ 	.byte	0x03, 0x19
        /*0086*/ 	.short	0x0024


	//----- nvinfo : EIATTR_PARAM_CBANK
	.align		4
        /*0088*/ 	.byte	0x04, 0x0a
        /*008a*/ 	.short	(.L_101 - .L_100)
	.align		4
.L_100:
        /*008c*/ 	.word	index@(.nv.constant0._Z14matrixMulOnGPUPfS_S_iii)
        /*0090*/ 	.short	0x0380
        /*0092*/ 	.short	0x0024


	//----- nvinfo : EIATTR_SW_WAR
	.align		4
.L_101:
        /*0094*/ 	.byte	0x04, 0x36
        /*0096*/ 	.short	(.L_103 - .L_102)
.L_102:
        /*0098*/ 	.word	0x00000008
.L_103:


//--------------------- .nv.info._Z14matrixMulOnGPUPfS_S_i --------------------------
	.section	.nv.info._Z14matrixMulOnGPUPfS_S_i,"",@"SHT_CUDA_INFO"
	.sectionflags	@""
	.align	4


	//----- nvinfo : EIATTR_CUDA_API_VERSION
	.align		4
        /*0000*/ 	.byte	0x04, 0x37
        /*0002*/ 	.short	(.L_105 - .L_104)
.L_104:
        /*0004*/ 	.word	0x00000082


	//----- nvinfo : EIATTR_KPARAM_INFO
	.align		4
.L_105:
        /*0008*/ 	.byte	0x04, 0x17
        /*000a*/ 	.short	(.L_107 - .L_106)
.L_106:
        /*000c*/ 	.word	0x00000000
        /*0010*/ 	.short	0x0003
        /*0012*/ 	.short	0x0018
        /*0014*/ 	.byte	0x00, 0xf0, 0x11, 0x00


	//----- nvinfo : EIATTR_KPARAM_INFO
	.align		4
.L_107:
        /*0018*/ 	.byte	0x04, 0x17
        /*001a*/ 	.short	(.L_109 - .L_108)
.L_108:
        /*001c*/ 	.word	0x00000000
        /*0020*/ 	.short	0x0002
        /*0022*/ 	.short	0x0010
        /*0024*/ 	.byte	0x00, 0xf5, 0x21, 0x00


	//----- nvinfo : EIATTR_KPARAM_INFO
	.align		4
.L_109:
        /*0028*/ 	.byte	0x04, 0x17
        /*002a*/ 	.short	(.L_111 - .L_110)
.L_110:
        /*002c*/ 	.word	0x00000000
        /*0030*/ 	.short	0x0001
        /*0032*/ 	.short	0x0008
        /*0034*/ 	.byte	0x00, 0xf5, 0x21, 0x00


	//----- nvinfo : EIATTR_KPARAM_INFO
	.align		4
.L_111:
        /*0038*/ 	.byte	0x04, 0x17
        /*003a*/ 	.short	(.L_113 - .L_112)
.L_112:
        /*003c*/ 	.word	0x00000000
        /*0040*/ 	.short	0x0000
        /*0042*/ 	.short	0x0000
        /*0044*/ 	.byte	0x00, 0xf5, 0x21, 0x00


	//----- nvinfo : EIATTR_SPARSE_MMA_MASK
	.align		4
.L_113:
        /*0048*/ 	.byte	0x03, 0x50
        /*004a*/ 	.short	0x0000


	//----- nvinfo : EIATTR_MAXREG_COUNT
	.align		4
        /*004c*/ 	.byte	0x03, 0x1b
        /*004e*/ 	.short	0x00ff


	//----- nvinfo : EIATTR_MERCURY_ISA_VERSION
	.align		4
        /*0050*/ 	.byte	0x03, 0x5f
        /*0052*/ 	.short	0x0101


	//----- nvinfo : EIATTR_VRC_CTA_INIT_COUNT
	.align		4
        /*0054*/ 	.byte	0x02, 0x4a
	.zero		1
	.zero		1


	//----- nvinfo : EIATTR_EXIT_INSTR_OFFSETS
	.align		4
        /*0058*/ 	.byte	0x04, 0x1c
        /*005a*/ 	.short	(.L_115 - .L_114)


	//   ....[0]....
.L_114:
        /*005c*/ 	.word	0x000000d0


	//   ....[1]....
        /*0060*/ 	.word	0x00000a70


	//----- nvinfo : EIATTR_CBANK_PARAM_SIZE
	.align		4
.L_115:
        /*0064*/ 	.byte	0x03, 0x19
        /*0066*/ 	.short	0x001c


	//----- nvinfo : EIATTR_PARAM_CBANK
	.align		4
        /*0068*/ 	.byte	0x04, 0x0a
        /*006a*/ 	.short	(.L_117 - .L_116)
	.align		4
.L_116:
        /*006c*/ 	.word	index@(.nv.constant0._Z14matrixMulOnGPUPfS_S_i)
        /*0070*/ 	.short	0x0380
        /*0072*/ 	.short	0x001c


	//----- nvinfo : EIATTR_SW_WAR
	.align		4
.L_117:
        /*0074*/ 	.byte	0x04, 0x36
        /*0076*/ 	.short	(.L_119 - .L_118)
.L_118:
        /*0078*/ 	.word	0x00000008
.L_119:


//--------------------- .nv.callgraph             --------------------------
	.section	.nv.callgraph,"",@"SHT_CUDA_CALLGRAPH"
	.align	4
	.sectionentsize	8
	.align		4
        /*0000*/ 	.word	0x00000000
	.align		4
        /*0004*/ 	.word	0xffffffff
	.align		4
        /*0008*/ 	.word	0x00000000
	.align		4
        /*000c*/ 	.word	0xfffffffe
	.align		4
        /*0010*/ 	.word	0x00000000
	.align		4
        /*0014*/ 	.word	0xfffffffd
	.align		4
        /*0018*/ 	.word	0x00000000
	.align		4
        /*001c*/ 	.word	0xfffffffc


//--------------------- .text._Z14sumMatrixOnGPUPfS_S_ii --------------------------
	.section	.text._Z14sumMatrixOnGPUPfS_S_ii,"ax",@progbits
	.align	128
        .global         _Z14sumMatrixOnGPUPfS_S_ii
        .type           _Z14sumMatrixOnGPUPfS_S_ii,@function
        .size           _Z14sumMatrixOnGPUPfS_S_ii,(.L_x_17 - _Z14sumMatrixOnGPUPfS_S_ii)
        .other          _Z14sumMatrixOnGPUPfS_S_ii,@"STO_CUDA_ENTRY STV_DEFAULT"
_Z14sumMatrixOnGPUPfS_S_ii:
.text._Z14sumMatrixOnGPUPfS_S_ii:
[----:B------:R-:W-:Y:S01]  /*0000*/  LDC R1, c[0x0][0x37c] ;  /* 0x0000df00ff017b82 */ /* 0x000fe20000000800 */
[----:B------:R-:W0:Y:S07]  /*0010*/  S2R R3, SR_TID.Y ;  /* 0x0000000000037919 */ /* 0x000e2e0000002200 */
[----:B------:R-:W1:Y:S01]  /*0020*/  LDC R5, c[0x0][0x360] ;  /* 0x0000d800ff057b82 */ /* 0x000e620000000800 */
[----:B------:R-:W2:Y:S01]  /*0030*/  LDCU.64 UR6, c[0x0][0x398] ;  /* 0x00007300ff0677ac */ /* 0x000ea20008000a00 */
[----:B------:R-:W1:Y:S06]  /*0040*/  S2R R0, SR_TID.X ;  /* 0x0000000000007919 */ /* 0x000e6c0000002100 */
[----:B------:R-:W0:Y:S08]  /*0050*/  S2UR UR5, SR_CTAID.Y ;  /* 0x00000000000579c3 */ /* 0x000e300000002600 */
[----:B------:R-:W0:Y:S08]  /*0060*/  LDC R2, c[0x0][0x364] ;  /* 0x0000d900ff027b82 */ /* 0x000e300000000800 */
[----:B------:R-:W1:Y:S01]  /*0070*/  S2UR UR4, SR_CTAID.X ;  /* 0x00000000000479c3 */ /* 0x000e620000002500 */
[----:B0-----:R-:W-:-:S05]  /*0080*/  IMAD R3, R2, UR5, R3 ;  /* 0x0000000502037c24 */ /* 0x001fca000f8e0203 */
[----:B--2---:R-:W-:Y:S01]  /*0090*/  ISETP.GE.U32.AND P0, PT, R3, UR7, PT ;  /* 0x0000000703007c0c */ /* 0x004fe2000bf06070 */
[----:B-1----:R-:W-:-:S04]  /*00a0*/  IMAD R0, R5, UR4, R0 ;  /* 0x0000000405007c24 */ /* 0x002fc8000f8e0200 */
[----:B------:R-:W-:Y:S01]  /*00b0*/  IMAD R9, R3, UR6, R0 ;  /* 0x0000000603097c24 */ /* 0x000fe2000f8e0200 */
[----:B------:R-:W-:-:S13]  /*00c0*/  ISETP.GE.U32.OR P0, PT, R0, UR6, P0 ;  /* 0x0000000600007c0c */ /* 0x000fda0008706470 */
[----:B------:R-:W-:Y:S05]  /*00d0*/  @P0 EXIT ;  /* 0x000000000000094d */ /* 0x000fea0003800000 */
[----:B------:R-:W0:Y:S01]  /*00e0*/  LDC.64 R2, c[0x0][0x380] ;  /* 0x0000e000ff027b82 */ /* 0x000e220000000a00 */
[----:B------:R-:W1:Y:S07]  /*00f0*/  LDCU.64 UR4, c[0x0][0x358] ;  /* 0x00006b00ff0477ac */ /* 0x000e6e0008000a00 */
[----:B------:R-:W2:Y:S08]  /*0100*/  LDC.64 R4, c[0x0][0x388] ;  /* 0x0000e200ff047b82 */ /* 0x000eb00000000a00 */
[----:B------:R-:W3:Y:S01]  /*0110*/  LDC.64 R6, c[0x0][0x390] ;  /* 0x0000e400ff067b82 */ /* 0x000ee20000000a00 */
[----:B0-----:R-:W-:-:S06]  /*0120*/  IMAD.WIDE.U32 R2, R9, 0x4, R2 ;  /* 0x0000000409027825 */ /* 0x001fcc00078e0002 */
[----:B-1----:R-:W4:Y:S01]  /*0130*/  LDG.E R2, desc[UR4][R2.64] ;  /* 0x0000000402027981 */ /* 0x002f22000c1e1900 */
[----:B--2---:R-:W-:-:S06]  /*0140*/  IMAD.WIDE.U32 R4, R9, 0x4, R4 ;  /* 0x0000000409047825 */ /* 0x004fcc00078e0004 */
[----:B------:R-:W4:Y:S01]  /*0150*/  LDG.E R5, desc[UR4][R4.64] ;  /* 0x0000000404057981 */ /* 0x000f22000c1e1900 */
[----:B---3--:R-:W-:-:S04]  /*0160*/  IMAD.WIDE.U32 R6, R9, 0x4, R6 ;  /* 0x0000000409067825 */ /* 0x008fc800078e0006 */
[----:B----4-:R-:W-:-:S05]  /*0170*/  FADD R9, R2, R5 ;  /* 0x0000000502097221 */ /* 0x010fca0000000000 */
[----:B------:R-:W-:Y:S01]  /*0180*/  STG.E desc[UR4][R6.64], R9 ;  /* 0x0000000906007986 */ /* 0x000fe2000c101904 */
[----:B------:R-:W-:Y:S05]  /*0190*/  EXIT ;  /* 0x000000000000794d */ /* 0x000fea0003800000 */
.L_x_0:
[----:B------:R-:W-:-:S00]  /*01a0*/  BRA `(.L_x_0) ;  /* 0xfffffffc00fc7947 */ /* 0x000fc0000383ffff */
[----:B------:R-:W-:-:S00]  /*01b0*/  NOP ;  /* 0x0000000000007918 */ /* 0x000fc00000000000 */
        /* <DEDUP_REMOVED lines=12> */
.L_x_17:


//--------------------- .text._Z9matrixMulPfS_S_iii --------------------------
	.section	.text._Z9matrixMulPfS_S_iii,"ax",@progbits
	.align	128
        .global         _Z9matrixMulPfS_S_iii
        .type           _Z9matrixMulPfS_S_iii,@function
        .size           _Z9matrixMulPfS_S_iii,(.L_x_18 - _Z9matrixMulPfS_S_iii)
        .other          _Z9matrixMulPfS_S_iii,@"STO_CUDA_ENTRY STV_DEFAULT"
_Z9matrixMulPfS_S_iii:
.text._Z9matrixMulPfS_S_iii:
[----:B------:R-:W-:Y:S01]  /*0000*/  LDC R1, c[0x0][0x37c] ;  /* 0x0000df00ff017b82 */ /* 0x000fe20000000800 */
[----:B------:R-:W0:Y:S01]  /*0010*/  S2R R18, SR_CTAID.Y ;  /* 0x0000000000127919 */ /* 0x000e220000002600 */
[----:B------:R-:W1:Y:S01]  /*0020*/  LDCU UR10, c[0x0][0x39c] ;  /* 0x00007380ff0a77ac */ /* 0x000e620008000800 */
[----:B------:R-:W-:Y:S01]  /*0030*/  HFMA2 R23, -RZ, RZ, 0, 0 ;  /* 0x00000000ff177431 */ /* 0x000fe200000001ff */
[----:B------:R-:W0:Y:S01]  /*0040*/  S2R R16, SR_TID.Y ;  /* 0x0000000000107919 */ /* 0x000e220000002200 */
[----:B------:R-:W2:Y:S01]  /*0050*/  LDCU UR14, c[0x0][0x3a0] ;  /* 0x00007400ff0e77ac */ /* 0x000ea20008000800 */
[----:B------:R-:W3:Y:S01]  /*0060*/  S2R R2, SR_CTAID.X ;  /* 0x0000000000027919 */ /* 0x000ee20000002500 */
[----:B------:R-:W4:Y:S01]  /*0070*/  LDCU.64 UR8, c[0x0][0x358] ;  /* 0x00006b00ff0877ac */ /* 0x000f220008000a00 */
[----:B------:R-:W3:Y:S01]  /*0080*/  S2R R17, SR_TID.X ;  /* 0x0000000000117919 */ /* 0x000ee20000002100 */
[----:B-1----:R-:W-:Y:S01]  /*0090*/  UISETP.GE.AND UP0, UPT, UR10, 0x1, UPT ;  /* 0x000000010a00788c */ /* 0x002fe2000bf06270 */
[----:B0-----:R-:W-:-:S02]  /*00a0*/  LEA R18, R18, R16, 0x5 ;  /* 0x0000001012127211 */ /* 0x001fc400078e28ff */
[----:B---3--:R-:W-:-:S06]  /*00b0*/  LEA R19, R2, R17, 0x5 ;  /* 0x0000001102137211 */ /* 0x008fcc00078e28ff */
[----:B--2-4-:R-:W-:Y:S05]  /*00c0*/  BRA.U !UP0, `(.L_x_1) ;  /* 0x0000000508c87547 */ /* 0x014fea000b800000 */
[----:B------:R-:W0:Y:S01]  /*00d0*/  S2UR UR7, SR_CgaCtaId ;  /* 0x00000000000779c3 */ /* 0x000e220000008800 */
[----:B------:R-:W1:Y:S01]  /*00e0*/  LDCU UR11, c[0x0][0x3a0] ;  /* 0x00007400ff0b77ac */ /* 0x000e620008000800 */
[----:B------:R-:W-:Y:S01]  /*00f0*/  MOV R23, RZ ;  /* 0x000000ff00177202 */ /* 0x000fe20000000f00 */
[----:B------:R-:W-:Y:S01]  /*0100*/  IMAD R6, R18, UR10, R17 ;  /* 0x0000000a12067c24 */ /* 0x000fe2000f8e0211 */
[----:B------:R-:W-:Y:S01]  /*0110*/  UMOV UR5, 0x400 ;  /* 0x0000040000057882 */ /* 0x000fe20000000000 */
[----:B------:R-:W-:-:S03]  /*0120*/  UIADD3 UR4, UPT, UPT, UR10, 0x1f, URZ ;  /* 0x0000001f0a047890 */ /* 0x000fc6000fffe0ff */
[----:B------:R-:W2:Y:S01]  /*0130*/  LDC R0, c[0x0][0x3a0] ;  /* 0x0000e800ff007b82 */ /* 0x000ea20000000800 */
[----:B------:R-:W-:Y:S02]  /*0140*/  UIADD3 UR6, UPT, UPT, UR5, 0x1000, URZ ;  /* 0x0000100005067890 */ /* 0x000fe4000fffe0ff */
[----:B------:R-:W-:Y:S01]  /*0150*/  USHF.R.U32.HI UR4, URZ, 0x5, UR4 ;  /* 0x00000005ff047899 */ /* 0x000fe20008011604 */
[----:B------:R-:W3:Y:S04]  /*0160*/  LDCU.64 UR12, c[0x0][0x398] ;  /* 0x00007300ff0c77ac */ /* 0x000ee80008000a00 */
[----:B------:R-:W4:Y:S01]  /*0170*/  LDC.64 R20, c[0x0][0x380] ;  /* 0x0000e000ff147b82 */ /* 0x000f220000000a00 */
[----:B------:R-:W-:Y:S01]  /*0180*/  UIADD3 UR4, UPT, UPT, -UR4, URZ, URZ ;  /* 0x000000ff04047290 */ /* 0x000fe2000fffe1ff */
[----:B-1----:R-:W-:Y:S01]  /*0190*/  IMAD R7, R16, UR11, R17 ;  /* 0x0000000b10077c24 */ /* 0x002fe2000f8e0211 */
[----:B0-----:R-:W-:-:S04]  /*01a0*/  ULEA UR5, UR7, UR5, 0x18 ;  /* 0x0000000507057291 */ /* 0x001fc8000f8ec0ff */
[----:B------:R-:W-:Y:S01]  /*01b0*/  LEA R7, R2, R7, 0x5 ;  /* 0x0000000702077211 */ /* 0x000fe200078e28ff */
[----:B------:R-:W-:Y:S01]  /*01c0*/  ULEA UR6, UR7, UR6, 0x18 ;  /* 0x0000000607067291 */ /* 0x000fe2000f8ec0ff */
[----:B------:R-:W-:-:S05]  /*01d0*/  LEA R5, R16, UR5, 0x7 ;  /* 0x0000000510057c11 */ /* 0x000fca000f8e38ff */
[C---:B------:R-:W-:Y:S02]  /*01e0*/  LEA R3, R17.reuse, UR6, 0x2 ;  /* 0x0000000611037c11 */ /* 0x040fe4000f8e10ff */
[----:B------:R-:W-:Y:S02]  /*01f0*/  LEA R4, R17, R5, 0x2 ;  /* 0x0000000511047211 */ /* 0x000fe400078e10ff */
[----:B---3--:R-:W-:-:S07]  /*0200*/  LEA R2, R16, R3, 0x7 ;  /* 0x0000000310027211 */ /* 0x008fce00078e38ff */
.L_x_2:
[----:B------:R-:W-:Y:S01]  /*0210*/  ISETP.GE.AND P0, PT, R16, UR13, PT ;  /* 0x0000000d10007c0c */ /* 0x000fe2000bf06270 */
[----:B------:R-:W-:Y:S01]  /*0220*/  HFMA2 R29, -RZ, RZ, 0, 0 ;  /* 0x00000000ff1d7431 */ /* 0x000fe200000001ff */
[----:B------:R-:W-:Y:S01]  /*0230*/  ISETP.GE.AND P1, PT, R17, UR13, PT ;  /* 0x0000000d11007c0c */ /* 0x000fe2000bf26270 */
[----:B----4-:R-:W-:Y:S01]  /*0240*/  IMAD.WIDE R8, R6, 0x4, R20 ;  /* 0x0000000406087825 */ /* 0x010fe200078e0214 */
[----:B--2---:R-:W-:Y:S02]  /*0250*/  ISETP.GE.OR P0, PT, R19, R0, P0 ;  /* 0x000000001300720c */ /* 0x004fe40000706670 */
[----:B------:R-:W-:Y:S02]  /*0260*/  ISETP.GE.OR P1, PT, R18, UR12, P1 ;  /* 0x0000000c12007c0c */ /* 0x000fe40008f26670 */
[----:B------:R-:W-:-:S09]  /*0270*/  MOV R27, RZ ;  /* 0x000000ff001b7202 */ /* 0x000fd20000000f00 */
[----:B------:R-:W0:Y:S02]  /*0280*/  @!P0 LDC.64 R10, c[0x0][0x388] ;  /* 0x0000e200ff0a8b82 */ /* 0x000e240000000a00 */
[----:B------:R-:W2:Y:S01]  /*0290*/  @!P1 LDG.E R27, desc[UR8][R8.64] ;  /* 0x00000008081b9981 */ /* 0x000ea2000c1e1900 */
[----:B0-----:R-:W-:-:S05]  /*02a0*/  @!P0 IMAD.WIDE R10, R7, 0x4, R10 ;  /* 0x00000004070a8825 */ /* 0x001fca00078e020a */
[----:B------:R-:W3:Y:S04]  /*02b0*/  @!P0 LDG.E R29, desc[UR8][R10.64] ;  /* 0x000000080a1d8981 */ /* 0x000ee8000c1e1900 */
[----:B--2---:R-:W-:Y:S04]  /*02c0*/  STS [R4], R27 ;  /* 0x0000001b04007388 */ /* 0x004fe80000000800 */
[----:B---3--:R-:W-:Y:S01]  /*02d0*/  STS [R2], R29 ;  /* 0x0000001d02007388 */ /* 0x008fe20000000800 */
[----:B------:R-:W-:Y:S06]  /*02e0*/  BAR.SYNC.DEFER_BLOCKING 0x0 ;  /* 0x0000000000007b1d */ /* 0x000fec0000010000 */
[----:B------:R-:W-:Y:S04]  /*02f0*/  LDS R22, [R3] ;  /* 0x0000000003167984 */ /* 0x000fe80000000800 */
[----:B------:R-:W0:Y:S04]  /*0300*/  LDS.128 R12, [R5] ;  /* 0x00000000050c7984 */ /* 0x000e280000000c00 */
[----:B------:R-:W1:Y:S04]  /*0310*/  LDS R26, [R3+0x80] ;  /* 0x00008000031a7984 */ /* 0x000e680000000800 */
[----:B------:R-:W2:Y:S04]  /*0320*/  LDS R25, [R3+0x100] ;  /* 0x0001000003197984 */ /* 0x000ea80000000800 */
[----:B------:R-:W3:Y:S04]  /*0330*/  LDS R24, [R3+0x180] ;  /* 0x0001800003187984 */ /* 0x000ee80000000800 */
[----:B------:R-:W-:Y:S01]  /*0340*/  LDS.128 R8, [R5+0x10] ;  /* 0x0000100005087984 */ /* 0x000fe20000000c00 */
[----:B0-----:R-:W-:-:S03]  /*0350*/  FFMA R12, R12, R22, R23 ;  /* 0x000000160c0c7223 */ /* 0x001fc60000000017 */
[----:B------:R-:W0:Y:S01]  /*0360*/  LDS R23, [R3+0x200] ;  /* 0x0002000003177984 */ /* 0x000e220000000800 */
[----:B-1----:R-:W-:-:S03]  /*0370*/  FFMA R12, R26, R13, R12 ;  /* 0x0000000d1a0c7223 */ /* 0x002fc6000000000c */
[----:B------:R-:W1:Y:S01]  /*0380*/  LDS R22, [R3+0x280] ;  /* 0x0002800003167984 */ /* 0x000e620000000800 */
[----:B--2---:R-:W-:-:S03]  /*0390*/  FFMA R13, R25, R14, R12 ;  /* 0x0000000e190d7223 */ /* 0x004fc6000000000c */
[----:B------:R-:W2:Y:S01]  /*03a0*/  LDS R25, [R3+0x300] ;  /* 0x0003000003197984 */ /* 0x000ea20000000800 */
[----:B---3--:R-:W-:-:S03]  /*03b0*/  FFMA R13, R24, R15, R13 ;  /* 0x0000000f180d7223 */ /* 0x008fc6000000000d */
[----:B------:R-:W3:Y:S04]  /*03c0*/  LDS R24, [R3+0x380] ;  /* 0x0003800003187984 */ /* 0x000ee80000000800 */
[----:B------:R-:W-:Y:S01]  /*03d0*/  LDS R26, [R3+0xb80] ;  /* 0x000b8000031a7984 */ /* 0x000fe20000000800 */
[----:B0-----:R-:W-:-:S03]  /*03e0*/  FFMA R27, R8, R23, R13 ;  /* 0x00000017081b7223 */ /* 0x001fc6000000000d */
[----:B------:R-:W-:Y:S04]  /*03f0*/  LDS R23, [R3+0x400] ;  /* 0x0004000003177984 */ /* 0x000fe80000000800 */
[----:B------:R-:W0:Y:S01]  /*0400*/  LDS.128 R12, [R5+0x20] ;  /* 0x00002000050c7984 */ /* 0x000e220000000c00 */
[----:B-1----:R-:W-:-:S03]  /*0410*/  FFMA R8, R22, R9, R27 ;  /* 0x0000000916087223 */ /* 0x002fc6000000001b */
[----:B------:R-:W1:Y:S01]  /*0420*/  LDS R22, [R3+0x480] ;  /* 0x0004800003167984 */ /* 0x000e620000000800 */
[----:B--2---:R-:W-:-:S03]  /*0430*/  FFMA R9, R25, R10, R8 ;  /* 0x0000000a19097223 */ /* 0x004fc60000000008 */
[----:B------:R-:W2:Y:S01]  /*0440*/  LDS R25, [R3+0x500] ;  /* 0x0005000003197984 */ /* 0x000ea20000000800 */
[----:B---3--:R-:W-:-:S03]  /*0450*/  FFMA R9, R24, R11, R9 ;  /* 0x0000000b18097223 */ /* 0x008fc60000000009 */
[----:B------:R-:W3:Y:S01]  /*0460*/  LDS R24, [R3+0x580] ;  /* 0x0005800003187984 */ /* 0x000ee20000000800 */
        /* <DEDUP_REMOVED lines=26> */
[----:B------:R-:W-:Y:S04]  /*0610*/  LDS R27, [R3+0xc00] ;  /* 0x000c0000031b7984 */ /* 0x000fe80000000800 */
[----:B------:R-:W-:Y:S01]  /*0620*/  LDS R24, [R3+0xc80] ;  /* 0x000c800003187984 */ /* 0x000fe20000000800 */
[----:B0-----:R-:W-:-:S03]  /*0630*/  FFMA R23, R8, R23, R13 ;  /* 0x0000001708177223 */ /* 0x001fc6000000000d */
[----:B------:R-:W0:Y:S01]  /*0640*/  LDS.128 R12, [R5+0x60] ;  /* 0x00006000050c7984 */ /* 0x000e220000000c00 */
[----:B-1----:R-:W-:-:S03]  /*0650*/  FFMA R22, R22, R9, R23 ;  /* 0x0000000916167223 */ /* 0x002fc60000000017 */
[----:B------:R-:W1:Y:S01]  /*0660*/  LDS R23, [R3+0xd00] ;  /* 0x000d000003177984 */ /* 0x000e620000000800 */
[----:B--2---:R-:W-:-:S03]  /*0670*/  FFMA R25, R25, R10, R22 ;  /* 0x0000000a19197223 */ /* 0x004fc60000000016 */
[----:B------:R-:W2:Y:S01]  /*0680*/  LDS R22, [R3+0xd80] ;  /* 0x000d800003167984 */ /* 0x000ea20000000800 */
[----:B------:R-:W-:-:S03]  /*0690*/  FFMA R11, R26, R11, R25 ;  /* 0x0000000b1a0b7223 */ /* 0x000fc60000000019 */
[----:B------:R-:W-:Y:S01]  /*06a0*/  LDS R25, [R3+0xe00] ;  /* 0x000e000003197984 */ /* 0x000fe20000000800 */
[----:B0-----:R-:W-:-:S03]  /*06b0*/  FFMA R27, R12, R27, R11 ;  /* 0x0000001b0c1b7223 */ /* 0x001fc6000000000b */
[----:B------:R-:W0:Y:S01]  /*06c0*/  LDS.128 R8, [R5+0x70] ;  /* 0x0000700005087984 */ /* 0x000e220000000c00 */
[----:B------:R-:W-:-:S03]  /*06d0*/  FFMA R24, R24, R13, R27 ;  /* 0x0000000d18187223 */ /* 0x000fc6000000001b */
[----:B------:R-:W3:Y:S04]  /*06e0*/  LDS R27, [R3+0xe80] ;  /* 0x000e8000031b7984 */ /* 0x000ee80000000800 */
[----:B------:R-:W4:Y:S04]  /*06f0*/  LDS R13, [R3+0xf00] ;  /* 0x000f0000030d7984 */ /* 0x000f280000000800 */
[----:B------:R-:W5:Y:S01]  /*0700*/  LDS R12, [R3+0xf80] ;  /* 0x000f8000030c7984 */ /* 0x000f620000000800 */
[----:B-1----:R-:W-:Y:S01]  /*0710*/  FFMA R23, R23, R14, R24 ;  /* 0x0000000e17177223 */ /* 0x002fe20000000018 */
[----:B------:R-:W-:-:S03]  /*0720*/  UIADD3 UR4, UPT, UPT, UR4, 0x1, URZ ;  /* 0x0000000104047890 */ /* 0x000fc6000fffe0ff */
[----:B--2---:R-:W-:Y:S01]  /*0730*/  FFMA R15, R22, R15, R23 ;  /* 0x0000000f160f7223 */ /* 0x004fe20000000017 */
[----:B------:R-:W-:Y:S01]  /*0740*/  UISETP.NE.AND UP0, UPT, UR4, URZ, UPT ;  /* 0x000000ff0400728c */ /* 0x000fe2000bf05270 */
[----:B------:R-:W-:Y:S02]  /*0750*/  IADD3 R16, PT, PT, R16, 0x20, RZ ;  /* 0x0000002010107810 */ /* 0x000fe40007ffe0ff */
[----:B------:R-:W-:Y:S02]  /*0760*/  IADD3 R6, PT, PT, R6, 0x20, RZ ;  /* 0x0000002006067810 */ /* 0x000fe40007ffe0ff */
[----:B------:R-:W-:Y:S02]  /*0770*/  IADD3 R17, PT, PT, R17, 0x20, RZ ;  /* 0x0000002011117810 */ /* 0x000fe40007ffe0ff */
[----:B------:R-:W-:Y:S01]  /*0780*/  LEA R7, R0, R7, 0x5 ;  /* 0x0000000700077211 */ /* 0x000fe200078e28ff */
[----:B0-----:R-:W-:-:S04]  /*0790*/  FFMA R8, R8, R25, R15 ;  /* 0x0000001908087223 */ /* 0x001fc8000000000f */
[----:B---3--:R-:W-:-:S04]  /*07a0*/  FFMA R8, R27, R9, R8 ;  /* 0x000000091b087223 */ /* 0x008fc80000000008 */
[----:B----4-:R-:W-:-:S04]  /*07b0*/  FFMA R13, R13, R10, R8 ;  /* 0x0000000a0d0d7223 */ /* 0x010fc80000000008 */
[----:B-----5:R-:W-:Y:S01]  /*07c0*/  FFMA R23, R12, R11, R13 ;  /* 0x0000000b0c177223 */ /* 0x020fe2000000000d */
[----:B------:R-:W-:Y:S06]  /*07d0*/  BAR.SYNC.DEFER_BLOCKING 0x0 ;  /* 0x0000000000007b1d */ /* 0x000fec0000010000 */
[----:B------:R-:W-:Y:S05]  /*07e0*/  BRA.U UP0, `(.L_x_2) ;  /* 0xfffffff900887547 */ /* 0x000fea000b83ffff */
.L_x_1:
[----:B------:R-:W0:Y:S01]  /*07f0*/  LDCU UR4, c[0x0][0x398] ;  /* 0x00007300ff0477ac */ /* 0x000e220008000800 */
[----:B------:R-:W-:-:S04]  /*0800*/  ISETP.GE.AND P0, PT, R19, UR14, PT ;  /* 0x0000000e13007c0c */ /* 0x000fc8000bf06270 */
[----:B0-----:R-:W-:-:S13]  /*0810*/  ISETP.GE.OR P0, PT, R18, UR4, P0 ;  /* 0x0000000412007c0c */ /* 0x001fda0008706670 */
[----:B------:R-:W-:Y:S05]  /*0820*/  @P0 EXIT ;  /* 0x000000000000094d */ /* 0x000fea0003800000 */
[----:B------:R-:W0:Y:S01]  /*0830*/  LDC.64 R2, c[0x0][0x390] ;  /* 0x0000e400ff027b82 */ /* 0x000e220000000a00 */
[----:B------:R-:W-:-:S04]  /*0840*/  IMAD R19, R18, UR14, R19 ;  /* 0x0000000e12137c24 */ /* 0x000fc8000f8e0213 */
[----:B0-----:R-:W-:-:S05]  /*0850*/  IMAD.WIDE.U32 R2, R19, 0x4, R2 ;  /* 0x0000000413027825 */ /* 0x001fca00078e0002 */
[----:B------:R-:W-:Y:S01]  /*0860*/  STG.E desc[UR8][R2.64], R23 ;  /* 0x0000001702007986 */ /* 0x000fe2000c101908 */
[----:B------:R-:W-:Y:S05]  /*0870*/  EXIT ;  /* 0x000000000000794d */ /* 0x000fea0003800000 */
.L_x_3:
        /* <DEDUP_REMOVED lines=16> */
.L_x_18:


//--------------------- .text._Z9matrixMulPfS_S_i --------------------------
	.section	.text._Z9matrixMulPfS_S_i,"ax",@progbits
	.align	128
        .global         _Z9matrixMulPfS_S_i
        .type           _Z9matrixMulPfS_S_i,@function
        .size           _Z9matrixMulPfS_S_i,(.L_x_19 - _Z9matrixMulPfS_S_i)
        .other          _Z9matrixMulPfS_S_i,@"STO_CUDA_ENTRY STV_DEFAULT"
_Z9matrixMulPfS_S_i:
.text._Z9matrixMulPfS_S_i:
[----:B------:R-:W-:Y:S01]  /*0000*/  LDC R1, c[0x0][0x37c] ;  /* 0x0000df00ff017b82 */ /* 0x000fe20000000800 */
[----:B------:R-:W0:Y:S07]  /*0010*/  S2R R5, SR_CTAID.Y ;  /* 0x0000000000057919 */ /* 0x000e2e0000002600 */
[----:B------:R-:W1:Y:S01]  /*0020*/  LDC R0, c[0x0][0x398] ;  /* 0x0000e600ff007b82 */ /* 0x000e620000000800 */
[----:B------:R-:W2:Y:S01]  /*0030*/  LDCU.64 UR8, c[0x0][0x358] ;  /* 0x00006b00ff0877ac */ /* 0x000ea20008000a00 */
[----:B------:R-:W-:Y:S01]  /*0040*/  HFMA2 R11, -RZ, RZ, 0, 0 ;  /* 0x00000000ff0b7431 */ /* 0x000fe200000001ff */
[----:B------:R-:W0:Y:S01]  /*0050*/  S2R R8, SR_TID.Y ;  /* 0x0000000000087919 */ /* 0x000e220000002200 */
[----:B------:R-:W3:Y:S04]  /*0060*/  S2R R7, SR_CTAID.X ;  /* 0x0000000000077919 */ /* 0x000ee80000002500 */
[----:B------:R-:W4:Y:S01]  /*0070*/  LDC.64 R22, c[0x0][0x390] ;  /* 0x0000e400ff167b82 */ /* 0x000f220000000a00 */
[----:B------:R-:W3:Y:S01]  /*0080*/  S2R R9, SR_TID.X ;  /* 0x0000000000097919 */ /* 0x000ee20000002100 */
[----:B-1----:R-:W-:-:S02]  /*0090*/  ISETP.GE.AND P0, PT, R0, 0x20, PT ;  /* 0x000000200000780c */ /* 0x002fc40003f06270 */
[----:B0-----:R-:W-:Y:S02]  /*00a0*/  LEA R5, R5, R8, 0x5 ;  /* 0x0000000805057211 */ /* 0x001fe400078e28ff */
[----:B---3--:R-:W-:-:S05]  /*00b0*/  LEA R2, R7, R9, 0x5 ;  /* 0x0000000907027211 */ /* 0x008fca00078e28ff */
[----:B------:R-:W-:-:S04]  /*00c0*/  IMAD R3, R5, R0, R2 ;  /* 0x0000000005037224 */ /* 0x000fc800078e0202 */
[----:B----4-:R-:W-:Y:S01]  /*00d0*/  IMAD.WIDE R22, R3, 0x4, R22 ;  /* 0x0000000403167825 */ /* 0x010fe200078e0216 */
[----:B--2---:R-:W-:Y:S06]  /*00e0*/  @!P0 BRA `(.L_x_4) ;  /* 0x0000000400a08947 */ /* 0x004fec0003800000 */
[----:B------:R-:W0:Y:S01]  /*00f0*/  S2UR UR6, SR_CgaCtaId ;  /* 0x00000000000679c3 */ /* 0x000e220000008800 */
[----:B------:R-:W-:Y:S01]  /*0100*/  UMOV UR4, 0x400 ;  /* 0x0000040000047882 */ /* 0x000fe20000000000 */
[----:B------:R-:W-:Y:S01]  /*0110*/  SHF.R.S32.HI R3, RZ, 0x1f, R0 ;  /* 0x0000001fff037819 */ /* 0x000fe20000011400 */
[----:B------:R-:W-:Y:S01]  /*0120*/  UIADD3 UR5, UPT, UPT, UR4, 0x1000, URZ ;  /* 0x0000100004057890 */ /* 0x000fe2000fffe0ff */
[-CC-:B------:R-:W-:Y:S01]  /*0130*/  IMAD R2, R8, R0.reuse, R9.reuse ;  /* 0x0000000008027224 */ /* 0x180fe200078e0209 */
[----:B------:R-:W-:Y:S02]  /*0140*/  MOV R11, RZ ;  /* 0x000000ff000b7202 */ /* 0x000fe40000000f00 */
[----:B------:R-:W-:Y:S01]  /*0150*/  LEA.HI R4, R3, R0, RZ, 0x5 ;  /* 0x0000000003047211 */ /* 0x000fe200078f28ff */
[----:B------:R-:W1:Y:S01]  /*0160*/  LDC.64 R20, c[0x0][0x380] ;  /* 0x0000e000ff147b82 */ /* 0x000e620000000a00 */
[----:B------:R-:W-:Y:S01]  /*0170*/  LEA R3, R7, R2, 0x5 ;  /* 0x0000000207037211 */ /* 0x000fe200078e28ff */
[----:B------:R-:W-:Y:S01]  /*0180*/  IMAD R2, R5, R0, R9 ;  /* 0x0000000005027224 */ /* 0x000fe200078e0209 */
[----:B------:R-:W-:-:S04]  /*0190*/  SHF.R.S32.HI R4, RZ, 0x5, R4 ;  /* 0x00000005ff047819 */ /* 0x000fc80000011404 */
[----:B------:R-:W-:Y:S01]  /*01a0*/  IADD3 R4, PT, PT, -R4, RZ, RZ ;  /* 0x000000ff04047210 */ /* 0x000fe20007ffe1ff */
[----:B------:R-:W2:Y:S01]  /*01b0*/  LDC.64 R18, c[0x0][0x388] ;  /* 0x0000e200ff127b82 */ /* 0x000ea20000000a00 */
[----:B0-----:R-:W-:Y:S02]  /*01c0*/  ULEA UR4, UR6, UR4, 0x18 ;  /* 0x0000000406047291 */ /* 0x001fe4000f8ec0ff */
[----:B------:R-:W-:-:S04]  /*01d0*/  ULEA UR5, UR6, UR5, 0x18 ;  /* 0x0000000506057291 */ /* 0x000fc8000f8ec0ff */
[C---:B------:R-:W-:Y:S02]  /*01e0*/  LEA R16, R8.reuse, UR4, 0x7 ;  /* 0x0000000408107c11 */ /* 0x040fe4000f8e38ff */
[C---:B------:R-:W-:Y:S02]  /*01f0*/  LEA R6, R9.reuse, UR5, 0x2 ;  /* 0x0000000509067c11 */ /* 0x040fe4000f8e10ff */
[----:B------:R-:W-:Y:S02]  /*0200*/  LEA R7, R9, R16, 0x2 ;  /* 0x0000001009077211 */ /* 0x000fe400078e10ff */
[----:B------:R-:W-:-:S07]  /*0210*/  LEA R5, R8, R6, 0x7 ;  /* 0x0000000608057211 */ /* 0x000fce00078e38ff */
.L_x_5:
[----:B-1----:R-:W-:-:S04]  /*0220*/  IMAD.WIDE R24, R2, 0x4, R20 ;  /* 0x0000000402187825 */ /* 0x002fc800078e0214 */
[----:B--2---:R-:W-:Y:S02]  /*0230*/  IMAD.WIDE.U32 R8, R3, 0x4, R18 ;  /* 0x0000000403087825 */ /* 0x004fe400078e0012 */
[----:B------:R-:W2:Y:S04]  /*0240*/  LDG.E R24, desc[UR8][R24.64] ;  /* 0x0000000818187981 */ /* 0x000ea8000c1e1900 */
[----:B------:R-:W3:Y:S01]  /*0250*/  LDG.E R26, desc[UR8][R8.64] ;  /* 0x00000008081a7981 */ /* 0x000ee2000c1e1900 */
[----:B------:R-:W-:Y:S02]  /*0260*/  IADD3 R4, PT, PT, R4, 0x1, RZ ;  /* 0x0000000104047810 */ /* 0x000fe40007ffe0ff */
[----:B------:R-:W-:Y:S02]  /*0270*/  IADD3 R2, PT, PT, R2, 0x20, RZ ;  /* 0x0000002002027810 */ /* 0x000fe40007ffe0ff */
[----:B------:R-:W-:-:S02]  /*0280*/  ISETP.NE.AND P0, PT, R4, RZ, PT ;  /* 0x000000ff0400720c */ /* 0x000fc40003f05270 */
[----:B------:R-:W-:Y:S01]  /*0290*/  LEA R3, R0, R3, 0x5 ;  /* 0x0000000300037211 */ /* 0x000fe200078e28ff */
        /* <DEDUP_REMOVED lines=8> */
[----:B------:R-:W-:Y:S01]  /*0320*/  LDS R25, [R6+0x380] ;  /* 0x0003800006197984 */ /* 0x000fe20000000800 */
[----:B0-----:R-:W-:-:S03]  /*0330*/  FFMA R10, R12, R10, R11 ;  /* 0x0000000a0c0a7223 */ /* 0x001fc6000000000b */
[----:B------:R-:W-:Y:S01]  /*0340*/  LDS R12, [R6+0x280] ;  /* 0x00028000060c7984 */ /* 0x000fe20000000800 */
[----:B-1----:R-:W-:-:S03]  /*0350*/  FFMA R28, R27, R13, R10 ;  /* 0x0000000d1b1c7223 */ /* 0x002fc6000000000a */
[----:B------:R-:W-:Y:S01]  /*0360*/  LDS R13, [R6+0x200] ;  /* 0x00020000060d7984 */ /* 0x000fe20000000800 */
[----:B--2---:R-:W-:-:S03]  /*0370*/  FFMA R14, R17, R14, R28 ;  /* 0x0000000e110e7223 */ /* 0x004fc6000000001c */
[----:B------:R-:W0:Y:S01]  /*0380*/  LDS.128 R8, [R16+0x10] ;  /* 0x0000100010087984 */ /* 0x000e220000000c00 */
[----:B---3--:R-:W-:-:S03]  /*0390*/  FFMA R15, R29, R15, R14 ;  /* 0x0000000f1d0f7223 */ /* 0x008fc6000000000e */
[----:B------:R-:W1:Y:S01]  /*03a0*/  LDS R17, [R6+0x300] ;  /* 0x0003000006117984 */ /* 0x000e620000000800 */
[----:B0-----:R-:W-:-:S03]  /*03b0*/  FFMA R13, R8, R13, R15 ;  /* 0x0000000d080d7223 */ /* 0x001fc6000000000f */
[----:B------:R-:W-:Y:S01]  /*03c0*/  LDS R8, [R6+0x480] ;  /* 0x0004800006087984 */ /* 0x000fe20000000800 */
[----:B------:R-:W-:-:S03]  /*03d0*/  FFMA R24, R12, R9, R13 ;  /* 0x000000090c187223 */ /* 0x000fc6000000000d */
[----:B------:R-:W-:Y:S01]  /*03e0*/  LDS R9, [R6+0x400] ;  /* 0x0004000006097984 */ /* 0x000fe20000000800 */
[----:B-1----:R-:W-:-:S03]  /*03f0*/  FFMA R10, R17, R10, R24 ;  /* 0x0000000a110a7223 */ /* 0x002fc60000000018 */
[----:B------:R-:W0:Y:S01]  /*0400*/  LDS.128 R12, [R16+0x20] ;  /* 0x00002000100c7984 */ /* 0x000e220000000c00 */
[----:B------:R-:W-:-:S03]  /*0410*/  FFMA R11, R25, R11, R10 ;  /* 0x0000000b190b7223 */ /* 0x000fc6000000000a */
[----:B------:R-:W1:Y:S04]  /*0420*/  LDS R17, [R6+0x500] ;  /* 0x0005000006117984 */ /* 0x000e680000000800 */
[----:B------:R-:W2:Y:S01]  /*0430*/  LDS R25, [R6+0x580] ;  /* 0x0005800006197984 */ /* 0x000ea20000000800 */
[----:B0-----:R-:W-:-:S03]  /*0440*/  FFMA R9, R12, R9, R11 ;  /* 0x000000090c097223 */ /* 0x001fc6000000000b */
[----:B------:R-:W-:Y:S01]  /*0450*/  LDS R12, [R6+0x680] ;  /* 0x00068000060c7984 */ /* 0x000fe20000000800 */
[----:B------:R-:W-:-:S03]  /*0460*/  FFMA R24, R8, R13, R9 ;  /* 0x0000000d08187223 */ /* 0x000fc60000000009 */
[----:B------:R-:W-:Y:S01]  /*0470*/  LDS R13, [R6+0x600] ;  /* 0x00060000060d7984 */ /* 0x000fe20000000800 */
[----:B-1----:R-:W-:-:S03]  /*0480*/  FFMA R14, R17, R14, R24 ;  /* 0x0000000e110e7223 */ /* 0x002fc60000000018 */
[----:B------:R-:W0:Y:S01]  /*0490*/  LDS.128 R8, [R16+0x30] ;  /* 0x0000300010087984 */ /* 0x000e220000000c00 */
[----:B--2---:R-:W-:-:S03]  /*04a0*/  FFMA R15, R25, R15, R14 ;  /* 0x0000000f190f7223 */ /* 0x004fc6000000000e */
        /* <DEDUP_REMOVED lines=19> */
[----:B------:R-:W-:Y:S04]  /*05e0*/  LDS R24, [R6+0xc80] ;  /* 0x000c800006187984 */ /* 0x000fe80000000800 */
[----:B------:R-:W-:Y:S01]  /*05f0*/  LDS R17, [R6+0xd00] ;  /* 0x000d000006117984 */ /* 0x000fe20000000800 */
[----:B0-----:R-:W-:-:S03]  /*0600*/  FFMA R13, R8, R13, R15 ;  /* 0x0000000d080d7223 */ /* 0x001fc6000000000f */
[----:B------:R-:W0:Y:S01]  /*0610*/  LDS R8, [R6+0xb80] ;  /* 0x000b800006087984 */ /* 0x000e220000000800 */
[----:B------:R-:W-:-:S03]  /*0620*/  FFMA R26, R12, R9, R13 ;  /* 0x000000090c1a7223 */ /* 0x000fc6000000000d */
[----:B------:R-:W-:Y:S01]  /*0630*/  LDS R9, [R6+0xc00] ;  /* 0x000c000006097984 */ /* 0x000fe20000000800 */
[----:B-1----:R-:W-:-:S03]  /*0640*/  FFMA R25, R25, R10, R26 ;  /* 0x0000000a19197223 */ /* 0x002fc6000000001a */
[----:B------:R-:W1:Y:S01]  /*0650*/  LDS.128 R12, [R16+0x60] ;  /* 0x00006000100c7984 */ /* 0x000e620000000c00 */
[----:B0-----:R-:W-:-:S03]  /*0660*/  FFMA R11, R8, R11, R25 ;  /* 0x0000000b080b7223 */ /* 0x001fc60000000019 */
[----:B------:R-:W-:Y:S01]  /*0670*/  LDS R25, [R6+0xf80] ;  /* 0x000f800006197984 */ /* 0x000fe20000000800 */
[----:B-1----:R-:W-:-:S03]  /*0680*/  FFMA R9, R12, R9, R11 ;  /* 0x000000090c097223 */ /* 0x002fc6000000000b */
[----:B------:R-:W0:Y:S01]  /*0690*/  LDS R12, [R6+0xd80] ;  /* 0x000d8000060c7984 */ /* 0x000e220000000800 */
[----:B------:R-:W-:-:S03]  /*06a0*/  FFMA R26, R24, R13, R9 ;  /* 0x0000000d181a7223 */ /* 0x000fc60000000009 */
[----:B------:R-:W-:Y:S01]  /*06b0*/  LDS R13, [R6+0xe00] ;  /* 0x000e0000060d7984 */ /* 0x000fe20000000800 */
[----:B------:R-:W-:-:S03]  /*06c0*/  FFMA R17, R17, R14, R26 ;  /* 0x0000000e11117223 */ /* 0x000fc6000000001a */
[----:B------:R-:W1:Y:S04]  /*06d0*/  LDS.128 R8, [R16+0x70] ;  /* 0x0000700010087984 */ /* 0x000e680000000c00 */
[----:B------:R-:W2:Y:S04]  /*06e0*/  LDS R24, [R6+0xe80] ;  /* 0x000e800006187984 */ /* 0x000ea80000000800 */
[----:B------:R-:W3:Y:S01]  /*06f0*/  LDS R14, [R6+0xf00] ;  /* 0x000f0000060e7984 */ /* 0x000ee20000000800 */
[----:B0-----:R-:W-:-:S04]  /*0700*/  FFMA R15, R12, R15, R17 ;  /* 0x0000000f0c0f7223 */ /* 0x001fc80000000011 */
[----:B-1----:R-:W-:-:S04]  /*0710*/  FFMA R13, R8, R13, R15 ;  /* 0x0000000d080d7223 */ /* 0x002fc8000000000f */
[----:B--2---:R-:W-:-:S04]  /*0720*/  FFMA R9, R24, R9, R13 ;  /* 0x0000000918097223 */ /* 0x004fc8000000000d */
[----:B---3--:R-:W-:-:S04]  /*0730*/  FFMA R10, R14, R10, R9 ;  /* 0x0000000a0e0a7223 */ /* 0x008fc80000000009 */
[----:B------:R-:W-:Y:S01]  /*0740*/  FFMA R11, R25, R11, R10 ;  /* 0x0000000b190b7223 */ /* 0x000fe2000000000a */
[----:B------:R-:W-:Y:S06]  /*0750*/  BAR.SYNC.DEFER_BLOCKING 0x0 ;  /* 0x0000000000007b1d */ /* 0x000fec0000010000 */
[----:B------:R-:W-:Y:S05]  /*0760*/  @P0 BRA `(.L_x_5) ;  /* 0xfffffff800ac0947 */ /* 0x000fea000383ffff */
.L_x_4:
[----:B------:R-:W-:Y:S01]  /*0770*/  STG.E desc[UR8][R22.64], R11 ;  /* 0x0000000b16007986 */ /* 0x000fe2000c101908 */
[----:B------:R-:W-:Y:S05]  /*0780*/  EXIT ;  /* 0x000000000000794d */ /* 0x000fea0003800000 */
.L_x_6:
        /* <DEDUP_REMOVED lines=15> */
.L_x_19:


//--------------------- .text._Z14matrixMulOnGPUPfS_S_iii --------------------------
	.section	.text._Z14matrixMulOnGPUPfS_S_iii,"ax",@progbits
	.align	128
        .global         _Z14matrixMulOnGPUPfS_S_iii
        .type           _Z14matrixMulOnGPUPfS_S_iii,@function
        .size           _Z14matrixMulOnGPUPfS_S_iii,(.L_x_20 - _Z14matrixMulOnGPUPfS_S_iii)
        .other          _Z14matrixMulOnGPUPfS_S_iii,@"STO_CUDA_ENTRY STV_DEFAULT"
_Z14matrixMulOnGPUPfS_S_iii:
.text._Z14matrixMulOnGPUPfS_S_iii:
[----:B------:R-:W-:Y:S01]  /*0000*/  LDC R1, c[0x0][0x37c] ;  /* 0x0000df00ff017b82 */ /* 0x000fe20000000800 */
[----:B------:R-:W0:Y:S07]  /*0010*/  S2R R8, SR_TID.X ;  /* 0x0000000000087919 */ /* 0x000e2e0000002100 */
[----:B------:R-:W1:Y:S01]  /*0020*/  S2UR UR4, SR_CTAID.X ;  /* 0x00000000000479c3 */ /* 0x000e620000002500 */
[----:B------:R-:W1:Y:S01]  /*0030*/  LDCU UR5, c[0x0][0x360] ;  /* 0x00006c00ff0577ac */ /* 0x000e620008000800 */
[----:B------:R-:W2:Y:S06]  /*0040*/  S2R R3, SR_TID.Y ;  /* 0x0000000000037919 */ /* 0x000eac0000002200 */
[----:B------:R-:W2:Y:S08]  /*0050*/  S2UR UR6, SR_CTAID.Y ;  /* 0x00000000000679c3 */ /* 0x000eb00000002600 */
[----:B------:R-:W2:Y:S08]  /*0060*/  LDC R2, c[0x0][0x364] ;  /* 0x0000d900ff027b82 */ /* 0x000eb00000000800 */
[----:B------:R-:W3:Y:S01]  /*0070*/  LDC.64 R4, c[0x0][0x398] ;  /* 0x0000e600ff047b82 */ /* 0x000ee20000000a00 */
[----:B-1----:R-:W-:-:S06]  /*0080*/  UIMAD UR4, UR4, UR5, URZ ;  /* 0x00000005040472a4 */ /* 0x002fcc000f8e02ff */
[----:B0-----:R-:W-:Y:S01]  /*0090*/  IADD3 R0, PT, PT, R8, UR4, RZ ;  /* 0x0000000408007c10 */ /* 0x001fe2000fffe0ff */
[----:B--2---:R-:W-:-:S03]  /*00a0*/  IMAD R3, R2, UR6, R3 ;  /* 0x0000000602037c24 */ /* 0x004fc6000f8e0203 */
[----:B---3--:R-:W-:-:S04]  /*00b0*/  ISETP.GE.U32.AND P0, PT, R0, R5, PT ;  /* 0x000000050000720c */ /* 0x008fc80003f06070 */
[----:B------:R-:W-:-:S13]  /*00c0*/  ISETP.GE.U32.OR P0, PT, R3, R4, P0 ;  /* 0x000000040300720c */ /* 0x000fda0000706470 */
[----:B------:R-:W-:Y:S05]  /*00d0*/  @P0 EXIT ;  /* 0x000000000000094d */ /* 0x000fea0003800000 */
[----:B------:R-:W0:Y:S01]  /*00e0*/  LDC R2, c[0x0][0x3a0] ;  /* 0x0000e800ff027b82 */ /* 0x000e220000000800 */
[----:B------:R-:W1:Y:S01]  /*00f0*/  LDCU.64 UR6, c[0x0][0x358] ;  /* 0x00006b00ff0677ac */ /* 0x000e620008000a00 */
[----:B------:R-:W-:Y:S01]  /*0100*/  HFMA2 R25, -RZ, RZ, 0, 0 ;  /* 0x00000000ff197431 */ /* 0x000fe200000001ff */
[----:B0-----:R-:W-:-:S13]  /*0110*/  ISETP.GE.AND P0, PT, R2, 0x1, PT ;  /* 0x000000010200780c */ /* 0x001fda0003f06270 */
[----:B-1----:R-:W-:Y:S05]  /*0120*/  @!P0 BRA `(.L_x_7) ;  /* 0x0000000800448947 */ /* 0x002fea0003800000 */
[C---:B------:R-:W-:Y:S02]  /*0130*/  ISETP.GE.U32.AND P1, PT, R2.reuse, 0x8, PT ;  /* 0x000000080200780c */ /* 0x040fe40003f26070 */
[----:B------:R-:W-:Y:S02]  /*0140*/  LOP3.LUT R6, R2, 0x7, RZ, 0xc0, !PT ;  /* 0x0000000702067812 */ /* 0x000fe400078ec0ff */
[----:B------:R-:W-:Y:S02]  /*0150*/  MOV R25, RZ ;  /* 0x000000ff00197202 */ /* 0x000fe40000000f00 */
[----:B------:R-:W-:Y:S02]  /*0160*/  ISETP.NE.AND P0, PT, R6, RZ, PT ;  /* 0x000000ff0600720c */ /* 0x000fe40003f05270 */
[----:B------:R-:W-:-:S05]  /*0170*/  MOV R7, RZ ;  /* 0x000000ff00077202 */ /* 0x000fca0000000f00 */
[----:B------:R-:W-:Y:S06]  /*0180*/  @!P1 BRA `(.L_x_8) ;  /* 0x0000000400249947 */ /* 0x000fec0003800000 */
[----:B------:R-:W-:Y:S01]  /*0190*/  LOP3.LUT R7, R2, 0x7ffffff8, RZ, 0xc0, !PT ;  /* 0x7ffffff802077812 */ /* 0x000fe200078ec0ff */
[C---:B------:R-:W-:Y:S01]  /*01a0*/  IMAD R10, R5.reuse, 0x3, R0 ;  /* 0x00000003050a7824 */ /* 0x040fe200078e0200 */
[C---:B------:R-:W-:Y:S01]  /*01b0*/  IADD3 R4, PT, PT, R5.reuse, UR4, R8 ;  /* 0x0000000405047c10 */ /* 0x040fe2000fffe008 */
[C-C-:B------:R-:W-:Y:S01]  /*01c0*/  IMAD R14, R5.reuse, 0x5, R0.reuse ;  /* 0x00000005050e7824 */ /* 0x140fe200078e0200 */
[CC--:B------:R-:W-:Y:S01]  /*01d0*/  LEA R8, R5.reuse, R0.reuse, 0x1 ;  /* 0x0000000005087211 */ /* 0x0c0fe200078e08ff */
[C-C-:B------:R-:W-:Y:S01]  /*01e0*/  IMAD R9, R5.reuse, 0x6, R0.reuse ;  /* 0x0000000605097824 */ /* 0x140fe200078e0200 */
[C---:B------:R-:W-:Y:S01]  /*01f0*/  LEA R12, R5.reuse, R0, 0x2 ;  /* 0x00000000050c7211 */ /* 0x040fe200078e10ff */
[----:B------:R-:W-:Y:S01]  /*0200*/  IMAD R11, R5, 0x7, R0 ;  /* 0x00000007050b7824 */ /* 0x000fe200078e0200 */
[----:B------:R-:W-:Y:S01]  /*0210*/  MOV R25, RZ ;  /* 0x000000ff00197202 */ /* 0x000fe20000000f00 */
[----:B------:R-:W-:Y:S01]  /*0220*/  IMAD R15, R3, R2, 0x3 ;  /* 0x00000003030f7424 */ /* 0x000fe200078e0202 */
[----:B------:R-:W-:-:S02]  /*0230*/  MOV R13, R0 ;  /* 0x00000000000d7202 */ /* 0x000fc40000000f00 */
[----:B------:R-:W-:-:S07]  /*0240*/  IADD3 R24, PT, PT, -R7, RZ, RZ ;  /* 0x000000ff07187210 */ /* 0x000fce0007ffe1ff */
.L_x_9:
[----:B------:R-:W0:Y:S01]  /*0250*/  LDC.64 R20, c[0x0][0x380] ;  /* 0x0000e000ff147b82 */ /* 0x000e220000000a00 */
[----:B------:R-:W-:-:S07]  /*0260*/  IADD3 R23, PT, PT, R15, -0x3, RZ ;  /* 0xfffffffd0f177810 */ /* 0x000fce0007ffe0ff */
[----:B------:R-:W1:Y:S01]  /*0270*/  LDC.64 R16, c[0x0][0x388] ;  /* 0x0000e200ff107b82 */ /* 0x000e620000000a00 */
[----:B0-----:R-:W-:-:S06]  /*0280*/  IMAD.WIDE.U32 R22, R23, 0x4, R20 ;  /* 0x0000000417167825 */ /* 0x001fcc00078e0014 */
[----:B------:R-:W2:Y:S01]  /*0290*/  LDG.E R22, desc[UR6][R22.64] ;  /* 0x0000000616167981 */ /* 0x000ea2000c1e1900 */
[----:B-1----:R-:W-:-:S06]  /*02a0*/  IMAD.WIDE.U32 R18, R13, 0x4, R16 ;  /* 0x000000040d127825 */ /* 0x002fcc00078e0010 */
[----:B------:R-:W2:Y:S01]  /*02b0*/  LDG.E R18, desc[UR6][R18.64] ;  /* 0x0000000612127981 */ /* 0x000ea2000c1e1900 */
[----:B------:R-:W-:Y:S01]  /*02c0*/  IADD3 R27, PT, PT, R15, -0x2, RZ ;  /* 0xfffffffe0f1b7810 */ /* 0x000fe20007ffe0ff */
[----:B------:R-:W-:-:S06]  /*02d0*/  IMAD.WIDE.U32 R28, R4, 0x4, R16 ;  /* 0x00000004041c7825 */ /* 0x000fcc00078e0010 */
[----:B------:R-:W3:Y:S01]  /*02e0*/  LDG.E R28, desc[UR6][R28.64] ;  /* 0x000000061c1c7981 */ /* 0x000ee2000c1e1900 */
[----:B--2---:R-:W-:Y:S01]  /*02f0*/  FFMA R25, R22, R18, R25 ;  /* 0x0000001216197223 */ /* 0x004fe20000000019 */
[----:B------:R-:W-:Y:S01]  /*0300*/  IMAD.WIDE.U32 R22, R27, 0x4, R20 ;  /* 0x000000041b167825 */ /* 0x000fe200078e0014 */
[----:B------:R-:W-:-:S05]  /*0310*/  IADD3 R27, PT, PT, R15, -0x1, RZ ;  /* 0xffffffff0f1b7810 */ /* 0x000fca0007ffe0ff */
[----:B------:R-:W-:Y:S01]  /*0320*/  IMAD.WIDE.U32 R26, R27, 0x4, R20 ;  /* 0x000000041b1a7825 */ /* 0x000fe200078e0014 */
[----:B------:R-:W3:Y:S04]  /*0330*/  LDG.E R22, desc[UR6][R22.64] ;  /* 0x0000000616167981 */ /* 0x000ee8000c1e1900 */
[----:B------:R0:W2:Y:S02]  /*0340*/  LDG.E R18, desc[UR6][R26.64] ;  /* 0x000000061a127981 */ /* 0x0000a4000c1e1900 */
[----:B0-----:R-:W-:-:S05]  /*0350*/  IMAD.WIDE.U32 R26, R8, 0x4, R16 ;  /* 0x00000004081a7825 */ /* 0x001fca00078e0010 */
[----:B------:R-:W2:Y:S01]  /*0360*/  LDG.E R19, desc[UR6][R26.64] ;  /* 0x000000061a137981 */ /* 0x000ea2000c1e1900 */
[----:B------:R-:W-:Y:S01]  /*0370*/  IADD3 R23, PT, PT, R15, 0x1, RZ ;  /* 0x000000010f177810 */ /* 0x000fe20007ffe0ff */
[----:B---3--:R-:W-:-:S04]  /*0380*/  FFMA R25, R22, R28, R25 ;  /* 0x0000001c16197223 */ /* 0x008fc80000000019 */
[----:B--2---:R-:W-:Y:S01]  /*0390*/  FFMA R25, R18, R19, R25 ;  /* 0x0000001312197223 */ /* 0x004fe20000000019 */
[----:B------:R-:W-:-:S05]  /*03a0*/  IMAD.WIDE.U32 R18, R15, 0x4, R20 ;  /* 0x000000040f127825 */ /* 0x000fca00078e0014 */
[----:B------:R0:W2:Y:S02]  /*03b0*/  LDG.E R28, desc[UR6][R18.64] ;  /* 0x00000006121c7981 */ /* 0x0000a4000c1e1900 */
[----:B0-----:R-:W-:-:S04]  /*03c0*/  IMAD.WIDE.U32 R18, R23, 0x4, R20 ;  /* 0x0000000417127825 */ /* 0x001fc800078e0014 */
[--C-:B------:R-:W-:Y:S02]  /*03d0*/  IMAD.WIDE.U32 R22, R10, 0x4, R16.reuse ;  /* 0x000000040a167825 */ /* 0x100fe400078e0010 */
[----:B------:R-:W3:Y:S04]  /*03e0*/  LDG.E R18, desc[UR6][R18.64] ;  /* 0x0000000612127981 */ /* 0x000ee8000c1e1900 */
[----:B------:R0:W2:Y:S02]  /*03f0*/  LDG.E R29, desc[UR6][R22.64] ;  /* 0x00000006161d7981 */ /* 0x0000a4000c1e1900 */
[----:B0-----:R-:W-:-:S05]  /*0400*/  IMAD.WIDE.U32 R22, R12, 0x4, R16 ;  /* 0x000000040c167825 */ /* 0x001fca00078e0010 */
[----:B------:R0:W3:Y:S01]  /*0410*/  LDG.E R26, desc[UR6][R22.64] ;  /* 0x00000006161a7981 */ /* 0x0000e2000c1e1900 */
[C---:B------:R-:W-:Y:S02]  /*0420*/  IADD3 R27, PT, PT, R15.reuse, 0x3, RZ ;  /* 0x000000030f1b7810 */ /* 0x040fe40007ffe0ff */
[C---:B0-----:R-:W-:Y:S01]  /*0430*/  IADD3 R23, PT, PT, R15.reuse, 0x4, RZ ;  /* 0x000000040f177810 */ /* 0x041fe20007ffe0ff */
[----:B--2---:R-:W-:Y:S01]  /*0440*/  FFMA R25, R28, R29, R25 ;  /* 0x0000001d1c197223 */ /* 0x004fe20000000019 */
[----:B------:R-:W-:-:S05]  /*0450*/  IADD3 R29, PT, PT, R15, 0x2, RZ ;  /* 0x000000020f1d7810 */ /* 0x000fca0007ffe0ff */
[----:B------:R-:W-:-:S06]  /*0460*/  IMAD.WIDE.U32 R28, R29, 0x4, R20 ;  /* 0x000000041d1c7825 */ /* 0x000fcc00078e0014 */
[----:B------:R-:W2:Y:S01]  /*0470*/  LDG.E R28, desc[UR6][R28.64] ;  /* 0x000000061c1c7981 */ /* 0x000ea2000c1e1900 */
[----:B---3--:R-:W-:Y:S01]  /*0480*/  FFMA R25, R18, R26, R25 ;  /* 0x0000001a12197223 */ /* 0x008fe20000000019 */
[----:B------:R-:W-:-:S04]  /*0490*/  IMAD.WIDE.U32 R18, R14, 0x4, R16 ;  /* 0x000000040e127825 */ /* 0x000fc800078e0010 */
[--C-:B------:R-:W-:Y:S02]  /*04a0*/  IMAD.WIDE.U32 R26, R27, 0x4, R20.reuse ;  /* 0x000000041b1a7825 */ /* 0x100fe400078e0014 */
[----:B------:R-:W2:Y:S02]  /*04b0*/  LDG.E R18, desc[UR6][R18.64] ;  /* 0x0000000612127981 */ /* 0x000ea4000c1e1900 */
[----:B------:R-:W-:Y:S02]  /*04c0*/  IMAD.WIDE.U32 R20, R23, 0x4, R20 ;  /* 0x0000000417147825 */ /* 0x000fe400078e0014 */
[----:B------:R-:W3:Y:S02]  /*04d0*/  LDG.E R26, desc[UR6][R26.64] ;  /* 0x000000061a1a7981 */ /* 0x000ee4000c1e1900 */
[--C-:B------:R-:W-:Y:S02]  /*04e0*/  IMAD.WIDE.U32 R22, R9, 0x4, R16.reuse ;  /* 0x0000000409167825 */ /* 0x100fe400078e0010 */
[----:B------:R-:W4:Y:S02]  /*04f0*/  LDG.E R20, desc[UR6][R20.64] ;  /* 0x0000000614147981 */ /* 0x000f24000c1e1900 */
[----:B------:R-:W-:-:S02]  /*0500*/  IMAD.WIDE.U32 R16, R11, 0x4, R16 ;  /* 0x000000040b107825 */ /* 0x000fc400078e0010 */
[----:B------:R-:W3:Y:S04]  /*0510*/  LDG.E R23, desc[UR6][R22.64] ;  /* 0x0000000616177981 */ /* 0x000ee8000c1e1900 */
[----:B------:R-:W4:Y:S01]  /*0520*/  LDG.E R16, desc[UR6][R16.64] ;  /* 0x0000000610107981 */ /* 0x000f22000c1e1900 */
[----:B------:R-:W-:-:S04]  /*0530*/  IADD3 R24, PT, PT, R24, 0x8, RZ ;  /* 0x0000000818187810 */ /* 0x000fc80007ffe0ff */
[----:B------:R-:W-:Y:S02]  /*0540*/  ISETP.NE.AND P1, PT, R24, RZ, PT ;  /* 0x000000ff1800720c */ /* 0x000fe40003f25270 */
[----:B------:R-:W-:Y:S02]  /*0550*/  IADD3 R15, PT, PT, R15, 0x8, RZ ;  /* 0x000000080f0f7810 */ /* 0x000fe40007ffe0ff */
[C---:B------:R-:W-:Y:S02]  /*0560*/  LEA R4, R5.reuse, R4, 0x3 ;  /* 0x0000000405047211 */ /* 0x040fe400078e18ff */
[C---:B------:R-:W-:Y:S02]  /*0570*/  LEA R8, R5.reuse, R8, 0x3 ;  /* 0x0000000805087211 */ /* 0x040fe400078e18ff */
[C---:B------:R-:W-:Y:S02]  /*0580*/  LEA R10, R5.reuse, R10, 0x3 ;  /* 0x0000000a050a7211 */ /* 0x040fe400078e18ff */
[----:B------:R-:W-:-:S02]  /*0590*/  LEA R12, R5, R12, 0x3 ;  /* 0x0000000c050c7211 */ /* 0x000fc400078e18ff */
[C---:B------:R-:W-:Y:S02]  /*05a0*/  LEA R14, R5.reuse, R14, 0x3 ;  /* 0x0000000e050e7211 */ /* 0x040fe400078e18ff */
[C---:B------:R-:W-:Y:S02]  /*05b0*/  LEA R9, R5.reuse, R9, 0x3 ;  /* 0x0000000905097211 */ /* 0x040fe400078e18ff */
[C---:B------:R-:W-:Y:S02]  /*05c0*/  LEA R11, R5.reuse, R11, 0x3 ;  /* 0x0000000b050b7211 */ /* 0x040fe400078e18ff */
[----:B------:R-:W-:Y:S01]  /*05d0*/  LEA R13, R5, R13, 0x3 ;  /* 0x0000000d050d7211 */ /* 0x000fe200078e18ff */
[----:B--2---:R-:W-:-:S04]  /*05e0*/  FFMA R25, R28, R18, R25 ;  /* 0x000000121c197223 */ /* 0x004fc80000000019 */
[----:B---3--:R-:W-:-:S04]  /*05f0*/  FFMA R25, R26, R23, R25 ;  /* 0x000000171a197223 */ /* 0x008fc80000000019 */
[----:B----4-:R-:W-:Y:S01]  /*0600*/  FFMA R25, R20, R16, R25 ;  /* 0x0000001014197223 */ /* 0x010fe20000000019 */
[----:B------:R-:W-:Y:S06]  /*0610*/  @P1 BRA `(.L_x_9) ;  /* 0xfffffffc000c1947 */ /* 0x000fec000383ffff */
.L_x_8:
[----:B------:R-:W-:Y:S05]  /*0620*/  @!P0 BRA `(.L_x_7) ;  /* 0x0000000400048947 */ /* 0x000fea0003800000 */
[----:B------:R-:W-:Y:S02]  /*0630*/  ISETP.GE.U32.AND P0, PT, R6, 0x4, PT ;  /* 0x000000040600780c */ /* 0x000fe40003f06070 */
[----:B------:R-:W-:-:S04]  /*0640*/  LOP3.LUT R24, R2, 0x3, RZ, 0xc0, !PT ;  /* 0x0000000302187812 */ /* 0x000fc800078ec0ff */
[----:B------:R-:W-:-:S07]  /*0650*/  ISETP.NE.AND P1, PT, R24, RZ, PT ;  /* 0x000000ff1800720c */ /* 0x000fce0003f25270 */
[----:B------:R-:W-:Y:S06]  /*0660*/  @!P0 BRA `(.L_x_10) ;  /* 0x00000000007c8947 */ /* 0x000fec0003800000 */
[----:B------:R-:W0:Y:S01]  /*0670*/  LDC.64 R8, c[0x0][0x388] ;  /* 0x0000e200ff087b82 */ /* 0x000e220000000a00 */
[----:B------:R-:W-:Y:S02]  /*0680*/  IMAD R13, R3, R2, R7 ;  /* 0x00000002030d7224 */ /* 0x000fe400078e0207 */
[----:B------:R-:W-:-:S03]  /*0690*/  IMAD R6, R7, R5, R0 ;  /* 0x0000000507067224 */ /* 0x000fc600078e0200 */
[C---:B------:R-:W-:Y:S02]  /*06a0*/  IADD3 R21, PT, PT, R13.reuse, 0x1, RZ ;  /* 0x000000010d157810 */ /* 0x040fe40007ffe0ff */
[----:B------:R-:W1:Y:S01]  /*06b0*/  LDC.64 R10, c[0x0][0x380] ;  /* 0x0000e000ff0a7b82 */ /* 0x000e620000000a00 */
[C---:B------:R-:W-:Y:S02]  /*06c0*/  IADD3 R15, PT, PT, R13.reuse, 0x2, RZ ;  /* 0x000000020d0f7810 */ /* 0x040fe40007ffe0ff */
[----:B------:R-:W-:Y:S01]  /*06d0*/  IADD3 R27, PT, PT, R13, 0x3, RZ ;  /* 0x000000030d1b7810 */ /* 0x000fe20007ffe0ff */
[C---:B0-----:R-:W-:Y:S01]  /*06e0*/  IMAD.WIDE.U32 R18, R6.reuse, 0x4, R8 ;  /* 0x0000000406127825 */ /* 0x041fe200078e0008 */
[----:B------:R-:W-:-:S04]  /*06f0*/  IADD3 R6, PT, PT, R6, R5, RZ ;  /* 0x0000000506067210 */ /* 0x000fc80007ffe0ff */
[CC--:B------:R-:W-:Y:S01]  /*0700*/  IADD3 R14, PT, PT, R6.reuse, R5.reuse, RZ ;  /* 0x00000005060e7210 */ /* 0x0c0fe20007ffe0ff */
[--C-:B-1----:R-:W-:Y:S01]  /*0710*/  IMAD.WIDE.U32 R22, R13, 0x4, R10.reuse ;  /* 0x000000040d167825 */ /* 0x102fe200078e000a */
[----:B------:R-:W2:Y:S03]  /*0720*/  LDG.E R18, desc[UR6][R18.64] ;  /* 0x0000000612127981 */ /* 0x000ea6000c1e1900 */
[----:B------:R-:W-:Y:S01]  /*0730*/  IMAD.WIDE.U32 R20, R21, 0x4, R10 ;  /* 0x0000000415147825 */ /* 0x000fe200078e000a */
[----:B------:R-:W2:Y:S03]  /*0740*/  LDG.E R4, desc[UR6][R22.64] ;  /* 0x0000000616047981 */ /* 0x000ea6000c1e1900 */
[----:B------:R-:W-:Y:S01]  /*0750*/  IMAD.WIDE.U32 R16, R6, 0x4, R8 ;  /* 0x0000000406107825 */ /* 0x000fe200078e0008 */
[----:B------:R-:W-:Y:S01]  /*0760*/  IADD3 R29, PT, PT, R14, R5, RZ ;  /* 0x000000050e1d7210 */ /* 0x000fe20007ffe0ff */
[----:B------:R-:W3:Y:S02]  /*0770*/  LDG.E R20, desc[UR6][R20.64] ;  /* 0x0000000614147981 */ /* 0x000ee4000c1e1900 */
[----:B------:R-:W-:-:S02]  /*0780*/  IMAD.WIDE.U32 R12, R15, 0x4, R10 ;  /* 0x000000040f0c7825 */ /* 0x000fc400078e000a */
[----:B------:R-:W3:Y:S02]  /*0790*/  LDG.E R17, desc[UR6][R16.64] ;  /* 0x0000000610117981 */ /* 0x000ee4000c1e1900 */
[----:B------:R-:W-:Y:S02]  /*07a0*/  IMAD.WIDE.U32 R14, R14, 0x4, R8 ;  /* 0x000000040e0e7825 */ /* 0x000fe400078e0008 */
[----:B------:R-:W4:Y:S02]  /*07b0*/  LDG.E R13, desc[UR6][R12.64] ;  /* 0x000000060c0d7981 */ /* 0x000f24000c1e1900 */
[----:B------:R-:W-:Y:S02]  /*07c0*/  IMAD.WIDE.U32 R10, R27, 0x4, R10 ;  /* 0x000000041b0a7825 */ /* 0x000fe400078e000a */
[----:B------:R-:W4:Y:S02]  /*07d0*/  LDG.E R14, desc[UR6][R14.64] ;  /* 0x000000060e0e7981 */ /* 0x000f24000c1e1900 */
[----:B------:R-:W-:-:S02]  /*07e0*/  IMAD.WIDE.U32 R8, R29, 0x4, R8 ;  /* 0x000000041d087825 */ /* 0x000fc400078e0008 */
[----:B------:R-:W5:Y:S04]  /*07f0*/  LDG.E R11, desc[UR6][R10.64] ;  /* 0x000000060a0b7981 */ /* 0x000f68000c1e1900 */
[----:B------:R-:W5:Y:S01]  /*0800*/  LDG.E R8, desc[UR6][R8.64] ;  /* 0x0000000608087981 */ /* 0x000f62000c1e1900 */
[----:B------:R-:W-:Y:S01]  /*0810*/  IADD3 R7, PT, PT, R7, 0x4, RZ ;  /* 0x0000000407077810 */ /* 0x000fe20007ffe0ff */
[----:B--2---:R-:W-:-:S04]  /*0820*/  FFMA R25, R4, R18, R25 ;  /* 0x0000001204197223 */ /* 0x004fc80000000019 */
[----:B---3--:R-:W-:-:S04]  /*0830*/  FFMA R20, R20, R17, R25 ;  /* 0x0000001114147223 */ /* 0x008fc80000000019 */
[----:B----4-:R-:W-:-:S04]  /*0840*/  FFMA R20, R13, R14, R20 ;  /* 0x0000000e0d147223 */ /* 0x010fc80000000014 */
[----:B-----5:R-:W-:-:S07]  /*0850*/  FFMA R25, R11, R8, R20 ;  /* 0x000000080b197223 */ /* 0x020fce0000000014 */
.L_x_10:
[----:B------:R-:W-:Y:S05]  /*0860*/  @!P1 BRA `(.L_x_7) ;  /* 0x0000000000749947 */ /* 0x000fea0003800000 */
[----:B------:R-:W0:Y:S01]  /*0870*/  LDC.64 R16, c[0x0][0x380] ;  /* 0x0000e000ff107b82 */ /* 0x000e220000000a00 */
[----:B------:R-:W-:Y:S02]  /*0880*/  ISETP.NE.AND P0, PT, R24, 0x1, PT ;  /* 0x000000011800780c */ /* 0x000fe40003f05270 */
[----:B------:R-:W-:-:S04]  /*0890*/  LOP3.LUT R4, R2, 0x1, RZ, 0xc0, !PT ;  /* 0x0000000102047812 */ /* 0x000fc800078ec0ff */
[----:B------:R-:W-:Y:S01]  /*08a0*/  ISETP.NE.U32.AND P1, PT, R4, 0x1, PT ;  /* 0x000000010400780c */ /* 0x000fe20003f25070 */
[----:B------:R-:W1:Y:S06]  /*08b0*/  LDC.64 R8, c[0x0][0x388] ;  /* 0x0000e200ff087b82 */ /* 0x000e6c0000000a00 */
[----:B------:R-:W-:Y:S02]  /*08c0*/  @P0 IMAD R15, R3, R2, R7 ;  /* 0x00000002030f0224 */ /* 0x000fe400078e0207 */
[----:B------:R-:W2:Y:S01]  /*08d0*/  LDC.64 R10, c[0x0][0x380] ;  /* 0x0000e000ff0a7b82 */ /* 0x000ea20000000a00 */
[C---:B------:R-:W-:Y:S01]  /*08e0*/  @P0 IMAD R14, R7.reuse, R5, R0 ;  /* 0x00000005070e0224 */ /* 0x040fe200078e0200 */
[----:B------:R-:W-:-:S02]  /*08f0*/  @P0 IADD3 R7, PT, PT, R7, 0x2, RZ ;  /* 0x0000000207070810 */ /* 0x000fc40007ffe0ff */
[C---:B------:R-:W-:Y:S02]  /*0900*/  @P0 IADD3 R21, PT, PT, R15.reuse, 0x1, RZ ;  /* 0x000000010f150810 */ /* 0x040fe40007ffe0ff */
[----:B------:R-:W-:Y:S02]  /*0910*/  @P0 IADD3 R23, PT, PT, R14, R5, RZ ;  /* 0x000000050e170210 */ /* 0x000fe40007ffe0ff */
[----:B------:R-:W3:Y:S01]  /*0920*/  LDC.64 R12, c[0x0][0x388] ;  /* 0x0000e200ff0c7b82 */ /* 0x000ee20000000a00 */
[----:B0-----:R-:W-:-:S04]  /*0930*/  @P0 IMAD.WIDE.U32 R18, R15, 0x4, R16 ;  /* 0x000000040f120825 */ /* 0x001fc800078e0010 */
[----:B------:R-:W-:Y:S01]  /*0940*/  @P0 IMAD.WIDE.U32 R16, R21, 0x4, R16 ;  /* 0x0000000415100825 */ /* 0x000fe200078e0010 */
[----:B------:R-:W4:Y:S03]  /*0950*/  @P0 LDG.E R4, desc[UR6][R18.64] ;  /* 0x0000000612040981 */ /* 0x000f26000c1e1900 */
[----:B-1----:R-:W-:Y:S02]  /*0960*/  @P0 IMAD.WIDE.U32 R14, R14, 0x4, R8 ;  /* 0x000000040e0e0825 */ /* 0x002fe400078e0008 */
[----:B------:R-:W5:Y:S02]  /*0970*/  @P0 LDG.E R17, desc[UR6][R16.64] ;  /* 0x0000000610110981 */ /* 0x000f64000c1e1900 */
[----:B------:R-:W-:Y:S02]  /*0980*/  @!P1 IMAD R21, R3, R2, R7 ;  /* 0x0000000203159224 */ /* 0x000fe400078e0207 */
[----:B------:R-:W-:Y:S01]  /*0990*/  @P0 IMAD.WIDE.U32 R8, R23, 0x4, R8 ;  /* 0x0000000417080825 */ /* 0x000fe200078e0008 */
[----:B------:R-:W4:Y:S03]  /*09a0*/  @P0 LDG.E R14, desc[UR6][R14.64] ;  /* 0x000000060e0e0981 */ /* 0x000f26000c1e1900 */
[----:B------:R-:W-:-:S02]  /*09b0*/  @!P1 IMAD R7, R7, R5, R0 ;  /* 0x0000000507079224 */ /* 0x000fc400078e0200 */
[----:B--2---:R-:W-:Y:S01]  /*09c0*/  @!P1 IMAD.WIDE.U32 R10, R21, 0x4, R10 ;  /* 0x00000004150a9825 */ /* 0x004fe200078e000a */
[----:B------:R-:W5:Y:S03]  /*09d0*/  @P0 LDG.E R8, desc[UR6][R8.64] ;  /* 0x0000000608080981 */ /* 0x000f66000c1e1900 */
[----:B---3--:R-:W-:Y:S02]  /*09e0*/  @!P1 IMAD.WIDE.U32 R12, R7, 0x4, R12 ;  /* 0x00000004070c9825 */ /* 0x008fe400078e000c */
[----:B------:R-:W2:Y:S04]  /*09f0*/  @!P1 LDG.E R10, desc[UR6][R10.64] ;  /* 0x000000060a0a9981 */ /* 0x000ea8000c1e1900 */
[----:B------:R-:W2:Y:S01]  /*0a00*/  @!P1 LDG.E R12, desc[UR6][R12.64] ;  /* 0x000000060c0c9981 */ /* 0x000ea2000c1e1900 */
[----:B----4-:R-:W-:-:S04]  /*0a10*/  @P0 FFMA R4, R4, R14, R25 ;  /* 0x0000000e04040223 */ /* 0x010fc80000000019 */
[----:B-----5:R-:W-:-:S04]  /*0a20*/  @P0 FFMA R25, R17, R8, R4 ;  /* 0x0000000811190223 */ /* 0x020fc80000000004 */
[----:B--2---:R-:W-:-:S07]  /*0a30*/  @!P1 FFMA R25, R10, R12, R25 ;  /* 0x0000000c0a199223 */ /* 0x004fce0000000019 */
.L_x_7:
[----:B------:R-:W0:Y:S01]  /*0a40*/  LDC.64 R6, c[0x0][0x390] ;  /* 0x0000e400ff067b82 */ /* 0x000e220000000a00 */
[----:B------:R-:W-:-:S04]  /*0a50*/  IMAD R3, R3, R5, R0 ;  /* 0x0000000503037224 */ /* 0x000fc800078e0200 */
[----:B0-----:R-:W-:-:S05]  /*0a60*/  IMAD.WIDE.U32 R2, R3, 0x4, R6 ;  /* 0x0000000403027825 */ /* 0x001fca00078e0006 */
[----:B------:R-:W-:Y:S01]  /*0a70*/  STG.E desc[UR6][R2.64], R25 ;  /* 0x0000001902007986 */ /* 0x000fe2000c101906 */
[----:B------:R-:W-:Y:S05]  /*0a80*/  EXIT ;  /* 0x000000000000794d */ /* 0x000fea0003800000 */
.L_x_11:
        /* <DEDUP_REMOVED lines=15> */
.L_x_20:


//--------------------- .text._Z14matrixMulOnGPUPfS_S_i --------------------------
	.section	.text._Z14matrixMulOnGPUPfS_S_i,"ax",@progbits
	.align	128
        .global         _Z14matrixMulOnGPUPfS_S_i
        .type           _Z14matrixMulOnGPUPfS_S_i,@function
        .size           _Z14matrixMulOnGPUPfS_S_i,(.L_x_21 - _Z14matrixMulOnGPUPfS_S_i)
        .other          _Z14matrixMulOnGPUPfS_S_i,@"STO_CUDA_ENTRY STV_DEFAULT"
_Z14matrixMulOnGPUPfS_S_i:
.text._Z14matrixMulOnGPUPfS_S_i:
[----:B------:R-:W-:Y:S01]  /*0000*/  LDC R1, c[0x0][0x37c] ;  /* 0x0000df00ff017b82 */ /* 0x000fe20000000800 */
[----:B------:R-:W0:Y:S07]  /*0010*/  S2R R2, SR_TID.Y ;  /* 0x0000000000027919 */ /* 0x000e2e0000002200 */
[----:B------:R-:W1:Y:S01]  /*0020*/  S2UR UR4, SR_CTAID.X ;  /* 0x00000000000479c3 */ /* 0x000e620000002500 */
[----:B------:R-:W1:Y:S01]  /*0030*/  LDCU UR5, c[0x0][0x360] ;  /* 0x00006c00ff0577ac */ /* 0x000e620008000800 */
[----:B------:R-:W2:Y:S06]  /*0040*/  S2R R7, SR_TID.X ;  /* 0x0000000000077919 */ /* 0x000eac0000002100 */
[----:B------:R-:W0:Y:S08]  /*0050*/  S2UR UR6, SR_CTAID.Y ;  /* 0x00000000000679c3 */ /* 0x000e300000002600 */
[----:B------:R-:W0:Y:S08]  /*0060*/  LDC R3, c[0x0][0x364] ;  /* 0x0000d900ff037b82 */ /* 0x000e300000000800 */
[----:B------:R-:W3:Y:S01]  /*0070*/  LDC R0, c[0x0][0x398] ;  /* 0x0000e600ff007b82 */ /* 0x000ee20000000800 */
[----:B-1----:R-:W-:Y:S01]  /*0080*/  UIMAD UR4, UR4, UR5, URZ ;  /* 0x00000005040472a4 */ /* 0x002fe2000f8e02ff */
[----:B0-----:R-:W-:-:S05]  /*0090*/  IMAD R2, R3, UR6, R2 ;  /* 0x0000000603027c24 */ /* 0x001fca000f8e0202 */
[----:B--2---:R-:W-:-:S04]  /*00a0*/  IADD3 R3, PT, PT, R7, UR4, RZ ;  /* 0x0000000407037c10 */ /* 0x004fc8000fffe0ff */
[----:B------:R-:W-:-:S04]  /*00b0*/  VIMNMX.U32 R5, PT, PT, R3, R2, !PT ;  /* 0x0000000203057248 */ /* 0x000fc80007fe0000 */
[----:B---3--:R-:W-:-:S13]  /*00c0*/  ISETP.GE.U32.AND P0, PT, R5, R0, PT ;  /* 0x000000000500720c */ /* 0x008fda0003f06070 */
[----:B------:R-:W-:Y:S05]  /*00d0*/  @P0 EXIT ;  /* 0x000000000000094d */ /* 0x000fea0003800000 */
[----:B------:R-:W-:Y:S01]  /*00e0*/  ISETP.GE.AND P0, PT, R0, 0x1, PT ;  /* 0x000000010000780c */ /* 0x000fe20003f06270 */
[----:B------:R-:W0:Y:S01]  /*00f0*/  LDCU.64 UR6, c[0x0][0x358] ;  /* 0x00006b00ff0677ac */ /* 0x000e220008000a00 */
[----:B------:R-:W-:-:S11]  /*0100*/  HFMA2 R26, -RZ, RZ, 0, 0 ;  /* 0x00000000ff1a7431 */ /* 0x000fd600000001ff */
[----:B------:R-:W-:Y:S05]  /*0110*/  @!P0 BRA `(.L_x_12) ;  /* 0x0000000800448947 */ /* 0x000fea0003800000 */
[C---:B------:R-:W-:Y:S02]  /*0120*/  ISETP.GE.U32.AND P1, PT, R0.reuse, 0x8, PT ;  /* 0x000000080000780c */ /* 0x040fe40003f26070 */
[----:B------:R-:W-:Y:S02]  /*0130*/  LOP3.LUT R5, R0, 0x7, RZ, 0xc0, !PT ;  /* 0x0000000700057812 */ /* 0x000fe400078ec0ff */
[----:B------:R-:W-:Y:S02]  /*0140*/  MOV R26, RZ ;  /* 0x000000ff001a7202 */ /* 0x000fe40000000f00 */
[----:B------:R-:W-:Y:S02]  /*0150*/  ISETP.NE.AND P0, PT, R5, RZ, PT ;  /* 0x000000ff0500720c */ /* 0x000fe40003f05270 */
[----:B------:R-:W-:-:S05]  /*0160*/  MOV R6, RZ ;  /* 0x000000ff00067202 */ /* 0x000fca0000000f00 */
[----:B------:R-:W-:Y:S06]  /*0170*/  @!P1 BRA `(.L_x_13) ;  /* 0x0000000400249947 */ /* 0x000fec0003800000 */
[C---:B------:R-:W-:Y:S01]  /*0180*/  LOP3.LUT R6, R0.reuse, 0x7ffffff8, RZ, 0xc0, !PT ;  /* 0x7ffffff800067812 */ /* 0x040fe200078ec0ff */
[C---:B------:R-:W-:Y:S01]  /*0190*/  IMAD R8, R0.reuse, 0x3, R3 ;  /* 0x0000000300087824 */ /* 0x040fe200078e0203 */
[C---:B------:R-:W-:Y:S01]  /*01a0*/  IADD3 R4, PT, PT, R0.reuse, UR4, R7 ;  /* 0x0000000400047c10 */ /* 0x040fe2000fffe007 */
[C-C-:B------:R-:W-:Y:S01]  /*01b0*/  IMAD R10, R0.reuse, 0x5, R3.reuse ;  /* 0x00000005000a7824 */ /* 0x140fe200078e0203 */
[CC--:B------:R-:W-:Y:S01]  /*01c0*/  LEA R7, R0.reuse, R3.reuse, 0x1 ;  /* 0x0000000300077211 */ /* 0x0c0fe200078e08ff */
[C-C-:B------:R-:W-:Y:S01]  /*01d0*/  IMAD R11, R0.reuse, 0x6, R3.reuse ;  /* 0x00000006000b7824 */ /* 0x140fe200078e0203 */
[CC--:B------:R-:W-:Y:S01]  /*01e0*/  LEA R9, R0.reuse, R3.reuse, 0x2 ;  /* 0x0000000300097211 */ /* 0x0c0fe200078e10ff */
[----:B------:R-:W-:Y:S01]  /*01f0*/  IMAD R18, R0, 0x7, R3 ;  /* 0x0000000700127824 */ /* 0x000fe200078e0203 */
[----:B------:R-:W-:Y:S01]  /*0200*/  MOV R26, RZ ;  /* 0x000000ff001a7202 */ /* 0x000fe20000000f00 */
[----:B------:R-:W-:Y:S01]  /*0210*/  IMAD R20, R2, R0, 0x3 ;  /* 0x0000000302147424 */ /* 0x000fe200078e0200 */
[----:B------:R-:W-:-:S02]  /*0220*/  MOV R19, R3 ;  /* 0x0000000300137202 */ /* 0x000fc40000000f00 */
[----:B------:R-:W-:-:S07]  /*0230*/  IADD3 R21, PT, PT, -R6, RZ, RZ ;  /* 0x000000ff06157210 */ /* 0x000fce0007ffe1ff */
.L_x_14:
[----:B------:R-:W1:Y:S01]  /*0240*/  LDC.64 R12, c[0x0][0x380] ;  /* 0x0000e000ff0c7b82 */ /* 0x000e620000000a00 */
[C---:B------:R-:W-:Y:S02]  /*0250*/  IADD3 R25, PT, PT, R20.reuse, -0x3, RZ ;  /* 0xfffffffd14197810 */ /* 0x040fe40007ffe0ff */
[----:B------:R-:W-:-:S05]  /*0260*/  IADD3 R23, PT, PT, R20, -0x2, RZ ;  /* 0xfffffffe14177810 */ /* 0x000fca0007ffe0ff */
[----:B------:R-:W2:Y:S01]  /*0270*/  LDC.64 R14, c[0x0][0x388] ;  /* 0x0000e200ff0e7b82 */ /* 0x000ea20000000a00 */
[----:B-1----:R-:W-:-:S04]  /*0280*/  IMAD.WIDE.U32 R24, R25, 0x4, R12 ;  /* 0x0000000419187825 */ /* 0x002fc800078e000c */
[----:B------:R-:W-:Y:S02]  /*0290*/  IMAD.WIDE.U32 R22, R23, 0x4, R12 ;  /* 0x0000000417167825 */ /* 0x000fe400078e000c */
[----:B0-----:R-:W3:Y:S02]  /*02a0*/  LDG.E R25, desc[UR6][R24.64] ;  /* 0x0000000618197981 */ /* 0x001ee4000c1e1900 */
[--C-:B--2---:R-:W-:Y:S02]  /*02b0*/  IMAD.WIDE.U32 R16, R19, 0x4, R14.reuse ;  /* 0x0000000413107825 */ /* 0x104fe400078e000e */
[----:B------:R-:W2:Y:S04]  /*02c0*/  LDG.E R27, desc[UR6][R22.64] ;  /* 0x00000006161b7981 */ /* 0x000ea8000c1e1900 */
[----:B------:R0:W3:Y:S02]  /*02d0*/  LDG.E R29, desc[UR6][R16.64] ;  /* 0x00000006101d7981 */ /* 0x0000e4000c1e1900 */
[----:B0-----:R-:W-:-:S05]  /*02e0*/  IMAD.WIDE.U32 R16, R4, 0x4, R14 ;  /* 0x0000000404107825 */ /* 0x001fca00078e000e */
[----:B------:R0:W2:Y:S01]  /*02f0*/  LDG.E R28, desc[UR6][R16.64] ;  /* 0x00000006101c7981 */ /* 0x0000a2000c1e1900 */
[----:B------:R-:W-:-:S05]  /*0300*/  IADD3 R23, PT, PT, R20, -0x1, RZ ;  /* 0xffffffff14177810 */ /* 0x000fca0007ffe0ff */
[----:B------:R-:W-:-:S04]  /*0310*/  IMAD.WIDE.U32 R22, R23, 0x4, R12 ;  /* 0x0000000417167825 */ /* 0x000fc800078e000c */
[----:B0-----:R-:W-:-:S04]  /*0320*/  IMAD.WIDE.U32 R16, R7, 0x4, R14 ;  /* 0x0000000407107825 */ /* 0x001fc800078e000e */
[----:B---3--:R-:W-:Y:S02]  /*0330*/  FFMA R29, R25, R29, R26 ;  /* 0x0000001d191d7223 */ /* 0x008fe4000000001a */
[----:B------:R0:W3:Y:S04]  /*0340*/  LDG.E R26, desc[UR6][R22.64] ;  /* 0x00000006161a7981 */ /* 0x0000e8000c1e1900 */
[----:B------:R1:W3:Y:S01]  /*0350*/  LDG.E R25, desc[UR6][R16.64] ;  /* 0x0000000610197981 */ /* 0x0002e2000c1e1900 */
[----:B0-----:R-:W-:-:S04]  /*0360*/  IMAD.WIDE.U32 R22, R20, 0x4, R12 ;  /* 0x0000000414167825 */ /* 0x001fc800078e000c */
[----:B-1----:R-:W-:-:S04]  /*0370*/  IMAD.WIDE.U32 R16, R8, 0x4, R14 ;  /* 0x0000000408107825 */ /* 0x002fc800078e000e */
[----:B--2---:R-:W-:Y:S01]  /*0380*/  FFMA R27, R27, R28, R29 ;  /* 0x0000001c1b1b7223 */ /* 0x004fe2000000001d */
[----:B------:R-:W2:Y:S04]  /*0390*/  LDG.E R24, desc[UR6][R22.64] ;  /* 0x0000000616187981 */ /* 0x000ea8000c1e1900 */
[----:B------:R0:W2:Y:S01]  /*03a0*/  LDG.E R28, desc[UR6][R16.64] ;  /* 0x00000006101c7981 */ /* 0x0000a2000c1e1900 */
[----:B------:R-:W-:-:S05]  /*03b0*/  IADD3 R29, PT, PT, R20, 0x2, RZ ;  /* 0x00000002141d7810 */ /* 0x000fca0007ffe0ff */
[----:B0-----:R-:W-:Y:S01]  /*03c0*/  IMAD.WIDE.U32 R16, R29, 0x4, R12 ;  /* 0x000000041d107825 */ /* 0x001fe200078e000c */
[----:B------:R-:W-:-:S04]  /*03d0*/  IADD3 R29, PT, PT, R20, 0x3, RZ ;  /* 0x00000003141d7810 */ /* 0x000fc80007ffe0ff */
[----:B------:R0:W4:Y:S02]  /*03e0*/  LDG.E R23, desc[UR6][R16.64] ;  /* 0x0000000610177981 */ /* 0x000124000c1e1900 */
[----:B0-----:R-:W-:-:S04]  /*03f0*/  IMAD.WIDE.U32 R16, R10, 0x4, R14 ;  /* 0x000000040a107825 */ /* 0x001fc800078e000e */
[----:B---3--:R-:W-:Y:S01]  /*0400*/  FFMA R25, R26, R25, R27 ;  /* 0x000000191a197223 */ /* 0x008fe2000000001b */
[----:B------:R-:W-:-:S03]  /*0410*/  IADD3 R27, PT, PT, R20, 0x1, RZ ;  /* 0x00000001141b7810 */ /* 0x000fc60007ffe0ff */
[----:B--2---:R-:W-:Y:S02]  /*0420*/  FFMA R22, R24, R28, R25 ;  /* 0x0000001c18167223 */ /* 0x004fe40000000019 */
[----:B------:R-:W-:-:S06]  /*0430*/  IMAD.WIDE.U32 R24, R27, 0x4, R12 ;  /* 0x000000041b187825 */ /* 0x000fcc00078e000c */
[----:B------:R-:W2:Y:S01]  /*0440*/  LDG.E R25, desc[UR6][R24.64] ;  /* 0x0000000618197981 */ /* 0x000ea2000c1e1900 */
[----:B------:R-:W-:-:S06]  /*0450*/  IMAD.WIDE.U32 R26, R9, 0x4, R14 ;  /* 0x00000004091a7825 */ /* 0x000fcc00078e000e */
[----:B------:R-:W2:Y:S04]  /*0460*/  LDG.E R26, desc[UR6][R26.64] ;  /* 0x000000061a1a7981 */ /* 0x000ea8000c1e1900 */
[----:B------:R0:W4:Y:S02]  /*0470*/  LDG.E R24, desc[UR6][R16.64] ;  /* 0x0000000610187981 */ /* 0x000124000c1e1900 */
[----:B0-----:R-:W-:Y:S01]  /*0480*/  IMAD.WIDE.U32 R16, R29, 0x4, R12 ;  /* 0x000000041d107825 */ /* 0x001fe200078e000c */
[----:B------:R-:W-:-:S05]  /*0490*/  IADD3 R29, PT, PT, R20, 0x4, RZ ;  /* 0x00000004141d7810 */ /* 0x000fca0007ffe0ff */
[----:B------:R-:W-:Y:S01]  /*04a0*/  IMAD.WIDE.U32 R12, R29, 0x4, R12 ;  /* 0x000000041d0c7825 */ /* 0x000fe200078e000c */
[----:B------:R-:W3:Y:S04]  /*04b0*/  LDG.E R16, desc[UR6][R16.64] ;  /* 0x0000000610107981 */ /* 0x000ee8000c1e1900 */
[----:B------:R0:W5:Y:S02]  /*04c0*/  LDG.E R28, desc[UR6][R12.64] ;  /* 0x000000060c1c7981 */ /* 0x000164000c1e1900 */
[----:B0-----:R-:W-:-:S04]  /*04d0*/  IMAD.WIDE.U32 R12, R11, 0x4, R14 ;  /* 0x000000040b0c7825 */ /* 0x001fc800078e000e */
[----:B------:R-:W-:Y:S01]  /*04e0*/  IMAD.WIDE.U32 R14, R18, 0x4, R14 ;  /* 0x00000004120e7825 */ /* 0x000fe200078e000e */
[----:B------:R-:W3:Y:S05]  /*04f0*/  LDG.E R29, desc[UR6][R12.64] ;  /* 0x000000060c1d7981 */ /* 0x000eea000c1e1900 */
[----:B------:R-:W5:Y:S01]  /*0500*/  LDG.E R14, desc[UR6][R14.64] ;  /* 0x000000060e0e7981 */ /* 0x000f62000c1e1900 */
        /* <DEDUP_REMOVED lines=12> */
[----:B----4-:R-:W-:-:S04]  /*05d0*/  FFMA R23, R23, R24, R22 ;  /* 0x0000001817177223 */ /* 0x010fc80000000016 */
[----:B---3--:R-:W-:-:S04]  /*05e0*/  FFMA R23, R16, R29, R23 ;  /* 0x0000001d10177223 */ /* 0x008fc80000000017 */
[----:B-----5:R-:W-:Y:S01]  /*05f0*/  FFMA R26, R28, R14, R23 ;  /* 0x0000000e1c1a7223 */ /* 0x020fe20000000017 */
[----:B------:R-:W-:Y:S06]  /*0600*/  @P1 BRA `(.L_x_14) ;  /* 0xfffffffc000c1947 */ /* 0x000fec000383ffff */
.L_x_13:
[----:B------:R-:W-:Y:S05]  /*0610*/  @!P0 BRA `(.L_x_12) ;  /* 0x0000000400048947 */ /* 0x000fea0003800000 */
[----:B------:R-:W-:Y:S02]  /*0620*/  ISETP.GE.U32.AND P0, PT, R5, 0x4, PT ;  /* 0x000000040500780c */ /* 0x000fe40003f06070 */
[----:B------:R-:W-:-:S04]  /*0630*/  LOP3.LUT R20, R0, 0x3, RZ, 0xc0, !PT ;  /* 0x0000000300147812 */ /* 0x000fc800078ec0ff */
[----:B------:R-:W-:-:S07]  /*0640*/  ISETP.NE.AND P1, PT, R20, RZ, PT ;  /* 0x000000ff1400720c */ /* 0x000fce0003f25270 */
[----:B------:R-:W-:Y:S06]  /*0650*/  @!P0 BRA `(.L_x_15) ;  /* 0x00000000007c8947 */ /* 0x000fec0003800000 */
[----:B------:R-:W1:Y:S01]  /*0660*/  LDC.64 R4, c[0x0][0x388] ;  /* 0x0000e200ff047b82 */ /* 0x000e620000000a00 */
[-C--:B------:R-:W-:Y:S02]  /*0670*/  IMAD R11, R2, R0.reuse, R6 ;  /* 0x00000000020b7224 */ /* 0x080fe400078e0206 */
[----:B------:R-:W-:-:S03]  /*0680*/  IMAD R13, R6, R0, R3 ;  /* 0x00000000060d7224 */ /* 0x000fc600078e0203 */
[C---:B------:R-:W-:Y:S02]  /*0690*/  IADD3 R19, PT, PT, R11.reuse, 0x1, RZ ;  /* 0x000000010b137810 */ /* 0x040fe40007ffe0ff */
[----:B------:R-:W2:Y:S01]  /*06a0*/  LDC.64 R8, c[0x0][0x380] ;  /* 0x0000e000ff087b82 */ /* 0x000ea20000000a00 */
[C---:B------:R-:W-:Y:S02]  /*06b0*/  IADD3 R21, PT, PT, R11.reuse, 0x2, RZ ;  /* 0x000000020b157810 */ /* 0x040fe40007ffe0ff */
[----:B------:R-:W-:Y:S01]  /*06c0*/  IADD3 R27, PT, PT, R11, 0x3, RZ ;  /* 0x000000030b1b7810 */ /* 0x000fe20007ffe0ff */
[C---:B-1----:R-:W-:Y:S01]  /*06d0*/  IMAD.WIDE.U32 R16, R13.reuse, 0x4, R4 ;  /* 0x000000040d107825 */ /* 0x042fe200078e0004 */
[----:B------:R-:W-:-:S04]  /*06e0*/  IADD3 R13, PT, PT, R13, R0, RZ ;  /* 0x000000000d0d7210 */ /* 0x000fc80007ffe0ff */
[-C--:B------:R-:W-:Y:S01]  /*06f0*/  IADD3 R25, PT, PT, R13, R0.reuse, RZ ;  /* 0x000000000d197210 */ /* 0x080fe20007ffe0ff */
[--C-:B--2---:R-:W-:Y:S01]  /*0700*/  IMAD.WIDE.U32 R22, R11, 0x4, R8.reuse ;  /* 0x000000040b167825 */ /* 0x104fe200078e0008 */
[----:B0-----:R-:W2:Y:S03]  /*0710*/  LDG.E R16, desc[UR6][R16.64] ;  /* 0x0000000610107981 */ /* 0x001ea6000c1e1900 */
[----:B------:R-:W-:Y:S01]  /*0720*/  IMAD.WIDE.U32 R18, R19, 0x4, R8 ;  /* 0x0000000413127825 */ /* 0x000fe200078e0008 */
[----:B------:R-:W2:Y:S03]  /*0730*/  LDG.E R7, desc[UR6][R22.64] ;  /* 0x0000000616077981 */ /* 0x000ea6000c1e1900 */
[----:B------:R-:W-:Y:S02]  /*0740*/  IMAD.WIDE.U32 R14, R13, 0x4, R4 ;  /* 0x000000040d0e7825 */ /* 0x000fe400078e0004 */
[----:B------:R-:W3:Y:S02]  /*0750*/  LDG.E R18, desc[UR6][R18.64] ;  /* 0x0000000612127981 */ /* 0x000ee4000c1e1900 */
[----:B------:R-:W-:Y:S01]  /*0760*/  IMAD.WIDE.U32 R12, R21, 0x4, R8 ;  /* 0x00000004150c7825 */ /* 0x000fe200078e0008 */
[C---:B------:R-:W-:Y:S01]  /*0770*/  IADD3 R21, PT, PT, R25.reuse, R0, RZ ;  /* 0x0000000019157210 */ /* 0x040fe20007ffe0ff */
[----:B------:R-:W3:Y:S02]  /*0780*/  LDG.E R14, desc[UR6][R14.64] ;  /* 0x000000060e0e7981 */ /* 0x000ee4000c1e1900 */
[----:B------:R-:W-:-:S02]  /*0790*/  IMAD.WIDE.U32 R10, R25, 0x4, R4 ;  /* 0x00000004190a7825 */ /* 0x000fc400078e0004 */
[----:B------:R-:W4:Y:S02]  /*07a0*/  LDG.E R12, desc[UR6][R12.64] ;  /* 0x000000060c0c7981 */ /* 0x000f24000c1e1900 */
[----:B------:R-:W-:Y:S02]  /*07b0*/  IMAD.WIDE.U32 R8, R27, 0x4, R8 ;  /* 0x000000041b087825 */ /* 0x000fe400078e0008 */
[----:B------:R-:W4:Y:S02]  /*07c0*/  LDG.E R10, desc[UR6][R10.64] ;  /* 0x000000060a0a7981 */ /* 0x000f24000c1e1900 */
[----:B------:R-:W-:Y:S02]  /*07d0*/  IMAD.WIDE.U32 R4, R21, 0x4, R4 ;  /* 0x0000000415047825 */ /* 0x000fe400078e0004 */
[----:B------:R-:W5:Y:S04]  /*07e0*/  LDG.E R8, desc[UR6][R8.64] ;  /* 0x0000000608087981 */ /* 0x000f68000c1e1900 */
[----:B------:R-:W5:Y:S01]  /*07f0*/  LDG.E R4, desc[UR6][R4.64] ;  /* 0x0000000604047981 */ /* 0x000f62000c1e1900 */
[----:B------:R-:W-:Y:S01]  /*0800*/  IADD3 R6, PT, PT, R6, 0x4, RZ ;  /* 0x0000000406067810 */ /* 0x000fe20007ffe0ff */
[----:B--2---:R-:W-:-:S04]  /*0810*/  FFMA R7, R7, R16, R26 ;  /* 0x0000001007077223 */ /* 0x004fc8000000001a */
[----:B---3--:R-:W-:-:S04]  /*0820*/  FFMA R7, R18, R14, R7 ;  /* 0x0000000e12077223 */ /* 0x008fc80000000007 */
[----:B----4-:R-:W-:-:S04]  /*0830*/  FFMA R7, R12, R10, R7 ;  /* 0x0000000a0c077223 */ /* 0x010fc80000000007 */
[----:B-----5:R-:W-:-:S07]  /*0840*/  FFMA R26, R8, R4, R7 ;  /* 0x00000004081a7223 */ /* 0x020fce0000000007 */
.L_x_15:
[----:B------:R-:W-:Y:S05]  /*0850*/  @!P1 BRA `(.L_x_12) ;  /* 0x0000000000749947 */ /* 0x000fea0003800000 */
[----:B------:R-:W1:Y:S01]  /*0860*/  LDC.64 R10, c[0x0][0x388] ;  /* 0x0000e200ff0a7b82 */ /* 0x000e620000000a00 */
[----:B------:R-:W-:Y:S02]  /*0870*/  ISETP.NE.AND P0, PT, R20, 0x1, PT ;  /* 0x000000011400780c */ /* 0x000fe40003f05270 */
[----:B------:R-:W-:-:S04]  /*0880*/  LOP3.LUT R7, R0, 0x1, RZ, 0xc0, !PT ;  /* 0x0000000100077812 */ /* 0x000fc800078ec0ff */
[----:B------:R-:W-:Y:S01]  /*0890*/  ISETP.NE.U32.AND P1, PT, R7, 0x1, PT ;  /* 0x000000010700780c */ /* 0x000fe20003f25070 */
[----:B------:R-:W2:Y:S06]  /*08a0*/  LDC.64 R14, c[0x0][0x380] ;  /* 0x0000e000ff0e7b82 */ /* 0x000eac0000000a00 */
[-C--:B------:R-:W-:Y:S02]  /*08b0*/  @P0 IMAD R7, R2, R0.reuse, R6 ;  /* 0x0000000002070224 */ /* 0x080fe400078e0206 */
[----:B------:R-:W3:Y:S01]  /*08c0*/  LDC.64 R8, c[0x0][0x380] ;  /* 0x0000e000ff087b82 */ /* 0x000ee20000000a00 */
[C---:B------:R-:W-:Y:S01]  /*08d0*/  @P0 IMAD R13, R6.reuse, R0, R3 ;  /* 0x00000000060d0224 */ /* 0x040fe200078e0203 */
[----:B------:R-:W-:-:S02]  /*08e0*/  @P0 IADD3 R6, PT, PT, R6, 0x2, RZ ;  /* 0x0000000206060810 */ /* 0x000fc40007ffe0ff */
[----:B------:R-:W-:Y:S02]  /*08f0*/  @P0 IADD3 R19, PT, PT, R7, 0x1, RZ ;  /* 0x0000000107130810 */ /* 0x000fe40007ffe0ff */
[C---:B------:R-:W-:Y:S02]  /*0900*/  @P0 IADD3 R21, PT, PT, R13.reuse, R0, RZ ;  /* 0x000000000d150210 */ /* 0x040fe40007ffe0ff */
[----:B------:R-:W4:Y:S01]  /*0910*/  LDC.64 R4, c[0x0][0x388] ;  /* 0x0000e200ff047b82 */ /* 0x000f220000000a00 */
[----:B-1----:R-:W-:-:S04]  /*0920*/  @P0 IMAD.WIDE.U32 R12, R13, 0x4, R10 ;  /* 0x000000040d0c0825 */ /* 0x002fc800078e000a */
[----:B------:R-:W-:Y:S02]  /*0930*/  @P0 IMAD.WIDE.U32 R10, R21, 0x4, R10 ;  /* 0x00000004150a0825 */ /* 0x000fe400078e000a */
[----:B0-----:R-:W5:Y:S02]  /*0940*/  @P0 LDG.E R12, desc[UR6][R12.64] ;  /* 0x000000060c0c0981 */ /* 0x001f64000c1e1900 */
[--C-:B--2---:R-:W-:Y:S02]  /*0950*/  @P0 IMAD.WIDE.U32 R16, R7, 0x4, R14.reuse ;  /* 0x0000000407100825 */ /* 0x104fe400078e000e */
[----:B------:R-:W2:Y:S02]  /*0960*/  @P0 LDG.E R10, desc[UR6][R10.64] ;  /* 0x000000060a0a0981 */ /* 0x000ea4000c1e1900 */
[----:B------:R-:W-:Y:S02]  /*0970*/  @P0 IMAD.WIDE.U32 R14, R19, 0x4, R14 ;  /* 0x00000004130e0825 */ /* 0x000fe400078e000e */
[----:B------:R-:W5:Y:S02]  /*0980*/  @P0 LDG.E R7, desc[UR6][R16.64] ;  /* 0x0000000610070981 */ /* 0x000f64000c1e1900 */
[----:B------:R-:W-:-:S02]  /*0990*/  @!P1 IMAD R19, R2, R0, R6 ;  /* 0x0000000002139224 */ /* 0x000fc400078e0206 */
[----:B------:R-:W-:Y:S01]  /*09a0*/  @!P1 IMAD R21, R6, R0, R3 ;  /* 0x0000000006159224 */ /* 0x000fe200078e0203 */
[----:B------:R-:W2:Y:S01]  /*09b0*/  @P0 LDG.E R14, desc[UR6][R14.64] ;  /* 0x000000060e0e0981 */ /* 0x000ea2000c1e1900 */
[----:B---3--:R-:W-:-:S04]  /*09c0*/  @!P1 IMAD.WIDE.U32 R8, R19, 0x4, R8 ;  /* 0x0000000413089825 */ /* 0x008fc800078e0008 */
[----:B----4-:R-:W-:Y:S02]  /*09d0*/  @!P1 IMAD.WIDE.U32 R4, R21, 0x4, R4 ;  /* 0x0000000415049825 */ /* 0x010fe400078e0004 */
[----:B------:R-:W3:Y:S04]  /*09e0*/  @!P1 LDG.E R9, desc[UR6][R8.64] ;  /* 0x0000000608099981 */ /* 0x000ee8000c1e1900 */
[----:B------:R-:W3:Y:S01]  /*09f0*/  @!P1 LDG.E R4, desc[UR6][R4.64] ;  /* 0x0000000604049981 */ /* 0x000ee2000c1e1900 */
[----:B-----5:R-:W-:-:S04]  /*0a00*/  @P0 FFMA R7, R7, R12, R26 ;  /* 0x0000000c07070223 */ /* 0x020fc8000000001a */
[----:B--2---:R-:W-:-:S04]  /*0a10*/  @P0 FFMA R26, R14, R10, R7 ;  /* 0x0000000a0e1a0223 */ /* 0x004fc80000000007 */
[----:B---3--:R-:W-:-:S07]  /*0a20*/  @!P1 FFMA R26, R9, R4, R26 ;  /* 0x00000004091a9223 */ /* 0x008fce000000001a */
.L_x_12:
[----:B------:R-:W1:Y:S01]  /*0a30*/  LDC.64 R4, c[0x0][0x390] ;  /* 0x0000e400ff047b82 */ /* 0x000e620000000a00 */
[----:B------:R-:W-:-:S04]  /*0a40*/  IMAD R3, R2, R0, R3 ;  /* 0x0000000002037224 */ /* 0x000fc800078e0203 */
[----:B-1----:R-:W-:-:S05]  /*0a50*/  IMAD.WIDE.U32 R2, R3, 0x4, R4 ;  /* 0x0000000403027825 */ /* 0x002fca00078e0004 */
[----:B0-----:R-:W-:Y:S01]  /*0a60*/  STG.E desc[UR6][R2.64], R26 ;  /* 0x0000001a02007986 */ /* 0x001fe2000c101906 */
[----:B------:R-:W-:Y:S05]  /*0a70*/  EXIT ;  /* 0x000000000000794d */ /* 0x000fea0003800000 */
.L_x_16:
        /* <DEDUP_REMOVED lines=16> */
.L_x_21:


//--------------------- .nv.shared.reserved.0     --------------------------
	.section	.nv.shared.reserved.0,"aw",@nobits
	.weak		__nv_reservedSMEM_offset_0_alias
	.size		__nv_reservedSMEM_offset_0_alias, 0, 64
	.other		__nv_reservedSMEM_offset_0_alias,@"STO_CUDA_RESERVED_SHARED STV_DEFAULT"
__nv_reservedSMEM_offset_0_alias:
	.zero		0
	.zero		64


//--------------------- .nv.shared._Z9matrixMulPfS_S_iii --------------------------
	.section	.nv.shared._Z9matrixMulPfS_S_iii,"aw",@nobits
	.sectionflags	@""
	.align	4
.nv.shared._Z9matrixMulPfS_S_iii:
	.zero		9216


//--------------------- .nv.shared._Z9matrixMulPfS_S_i --------------------------
	.section	.nv.shared._Z9matrixMulPfS_S_i,"aw",@nobits
	.sectionflags	@""
	.align	4
.nv.shared._Z9matrixMulPfS_S_i:
	.zero		9216


//--------------------- .nv.constant0._Z14sumMatrixOnGPUPfS_S_ii --------------------------
	.section	.nv.constant0._Z14sumMatrixOnGPUPfS_S_ii,"a",@progbits
	.sectionflags	@""
	.align	4
.nv.constant0._Z14sumMatrixOnGPUPfS_S_ii:
	.zero		928


//--------------------- .nv.constant0._Z9matrixMulPfS_S_iii --------------------------
	.section	.nv.constant0._Z9matrixMulPfS_S_iii,"a",@progbits
	.sectionflags	@""
	.align	4
.nv.constant0._Z9matrixMulPfS_S_iii:
	.zero		932


//--------------------- .nv.constant0._Z9matrixMulPfS_S_i --------------------------
	.section	.nv.constant0._Z9matrixMulPfS_S_i,"a",@progbits
	.sectionflags	@""
	.align	4
.nv.constant0._Z9matrixMulPfS_S_i:
	.zero		924


//--------------------- .nv.constant0._Z14matrixMulOnGPUPfS_S_iii --------------------------
	.section	.nv.constant0._Z14matrixMulOnGPUPfS_S_iii,"a",@progbits
	.sectionflags	@""
	.align	4
.nv.constant0._Z14matrixMulOnGPUPfS_S_iii:
	.zero		932


//--------------------- .nv.constant0._Z14matrixMulOnGPUPfS_S_i --------------------------
	.section	.nv.constant0._Z14matrixMulOnGPUPfS_S_i,"a",@progbits
	.sectionflags	@""
	.align	4
.nv.constant0._Z14matrixMulOnGPUPfS_S_i:
	.zero		924


//--------------------- SYMBOLS --------------------------

	.type		.nv.reservedSmem.offset0,@object
	.size		.nv.reservedSmem.offset0,0x4
	.type		.nv.reservedSmem.cap,@object
	.size		.nv.reservedSmem.cap,0x4
